//
// Generated by NVIDIA NVVM Compiler
//
// Compiler Build ID: CL-36424714
// Cuda compilation tools, release 13.0, V13.0.88
// Based on NVVM 20.0.0
//

.version 9.0
.target sm_100
.address_size 64

	// .globl	_ZN3cub18CUB_300001_SM_10006detail11EmptyKernelIvEEvv
.global .align 1 .b8 _ZN30_INTERNAL_0d16d97c_4_k_cu_main4cuda3std3__45__cpo5beginE[1];
.global .align 1 .b8 _ZN30_INTERNAL_0d16d97c_4_k_cu_main4cuda3std3__45__cpo3endE[1];
.global .align 1 .b8 _ZN30_INTERNAL_0d16d97c_4_k_cu_main4cuda3std3__45__cpo6cbeginE[1];
.global .align 1 .b8 _ZN30_INTERNAL_0d16d97c_4_k_cu_main4cuda3std3__45__cpo4cendE[1];
.global .align 1 .b8 _ZN30_INTERNAL_0d16d97c_4_k_cu_main4cuda3std3__45__cpo6rbeginE[1];
.global .align 1 .b8 _ZN30_INTERNAL_0d16d97c_4_k_cu_main4cuda3std3__45__cpo4rendE[1];
.global .align 1 .b8 _ZN30_INTERNAL_0d16d97c_4_k_cu_main4cuda3std3__45__cpo7crbeginE[1];
.global .align 1 .b8 _ZN30_INTERNAL_0d16d97c_4_k_cu_main4cuda3std3__45__cpo5crendE[1];
.global .align 1 .b8 _ZN30_INTERNAL_0d16d97c_4_k_cu_main4cuda3std3__432_GLOBAL__N__0d16d97c_4_k_cu_main6ignoreE[1];
.global .align 1 .b8 _ZN30_INTERNAL_0d16d97c_4_k_cu_main4cuda3std3__419piecewise_constructE[1];
.global .align 1 .b8 _ZN30_INTERNAL_0d16d97c_4_k_cu_main4cuda3std3__48in_placeE[1];
.global .align 1 .b8 _ZN30_INTERNAL_0d16d97c_4_k_cu_main4cuda3std3__420unreachable_sentinelE[1];
.global .align 1 .b8 _ZN30_INTERNAL_0d16d97c_4_k_cu_main4cuda3std3__47nulloptE[1];
.global .align 1 .b8 _ZN30_INTERNAL_0d16d97c_4_k_cu_main4cuda3std3__48unexpectE[1];
.global .align 1 .b8 _ZN30_INTERNAL_0d16d97c_4_k_cu_main4cuda3std6ranges3__45__cpo4swapE[1];
.global .align 1 .b8 _ZN30_INTERNAL_0d16d97c_4_k_cu_main4cuda3std6ranges3__45__cpo9iter_moveE[1];
.global .align 1 .b8 _ZN30_INTERNAL_0d16d97c_4_k_cu_main4cuda3std6ranges3__45__cpo5beginE[1];
.global .align 1 .b8 _ZN30_INTERNAL_0d16d97c_4_k_cu_main4cuda3std6ranges3__45__cpo3endE[1];
.global .align 1 .b8 _ZN30_INTERNAL_0d16d97c_4_k_cu_main4cuda3std6ranges3__45__cpo6cbeginE[1];
.global .align 1 .b8 _ZN30_INTERNAL_0d16d97c_4_k_cu_main4cuda3std6ranges3__45__cpo4cendE[1];
.global .align 1 .b8 _ZN30_INTERNAL_0d16d97c_4_k_cu_main4cuda3std6ranges3__45__cpo7advanceE[1];
.global .align 1 .b8 _ZN30_INTERNAL_0d16d97c_4_k_cu_main4cuda3std6ranges3__45__cpo9iter_swapE[1];
.global .align 1 .b8 _ZN30_INTERNAL_0d16d97c_4_k_cu_main4cuda3std6ranges3__45__cpo4nextE[1];
.global .align 1 .b8 _ZN30_INTERNAL_0d16d97c_4_k_cu_main4cuda3std6ranges3__45__cpo4prevE[1];
.global .align 1 .b8 _ZN30_INTERNAL_0d16d97c_4_k_cu_main4cuda3std6ranges3__45__cpo4dataE[1];
.global .align 1 .b8 _ZN30_INTERNAL_0d16d97c_4_k_cu_main4cuda3std6ranges3__45__cpo5cdataE[1];
.global .align 1 .b8 _ZN30_INTERNAL_0d16d97c_4_k_cu_main4cuda3std6ranges3__45__cpo4sizeE[1];
.global .align 1 .b8 _ZN30_INTERNAL_0d16d97c_4_k_cu_main4cuda3std6ranges3__45__cpo5ssizeE[1];
.global .align 1 .b8 _ZN30_INTERNAL_0d16d97c_4_k_cu_main4cuda3std6ranges3__45__cpo8distanceE[1];
.global .align 1 .b8 _ZN30_INTERNAL_0d16d97c_4_k_cu_main6thrust24THRUST_300001_SM_1000_NS8cuda_cub3parE[1];
.global .align 1 .b8 _ZN30_INTERNAL_0d16d97c_4_k_cu_main6thrust24THRUST_300001_SM_1000_NS8cuda_cub10par_nosyncE[1];
.global .align 1 .b8 _ZN30_INTERNAL_0d16d97c_4_k_cu_main6thrust24THRUST_300001_SM_1000_NS6system6detail10sequential3seqE[1];
.global .align 1 .b8 _ZN30_INTERNAL_0d16d97c_4_k_cu_main6thrust24THRUST_300001_SM_1000_NS12placeholders2_1E[1];
.global .align 1 .b8 _ZN30_INTERNAL_0d16d97c_4_k_cu_main6thrust24THRUST_300001_SM_1000_NS12placeholders2_2E[1];
.global .align 1 .b8 _ZN30_INTERNAL_0d16d97c_4_k_cu_main6thrust24THRUST_300001_SM_1000_NS12placeholders2_3E[1];
.global .align 1 .b8 _ZN30_INTERNAL_0d16d97c_4_k_cu_main6thrust24THRUST_300001_SM_1000_NS12placeholders2_4E[1];
.global .align 1 .b8 _ZN30_INTERNAL_0d16d97c_4_k_cu_main6thrust24THRUST_300001_SM_1000_NS12placeholders2_5E[1];
.global .align 1 .b8 _ZN30_INTERNAL_0d16d97c_4_k_cu_main6thrust24THRUST_300001_SM_1000_NS12placeholders2_6E[1];
.global .align 1 .b8 _ZN30_INTERNAL_0d16d97c_4_k_cu_main6thrust24THRUST_300001_SM_1000_NS12placeholders2_7E[1];
.global .align 1 .b8 _ZN30_INTERNAL_0d16d97c_4_k_cu_main6thrust24THRUST_300001_SM_1000_NS12placeholders2_8E[1];
.global .align 1 .b8 _ZN30_INTERNAL_0d16d97c_4_k_cu_main6thrust24THRUST_300001_SM_1000_NS12placeholders2_9E[1];
.global .align 1 .b8 _ZN30_INTERNAL_0d16d97c_4_k_cu_main6thrust24THRUST_300001_SM_1000_NS12placeholders3_10E[1];
.global .align 1 .b8 _ZN30_INTERNAL_0d16d97c_4_k_cu_main6thrust24THRUST_300001_SM_1000_NS3seqE[1];

.visible .entry _ZN3cub18CUB_300001_SM_10006detail11EmptyKernelIvEEvv()
{


	ret;

}
	// .globl	_ZN3cub18CUB_300001_SM_10006detail8for_each13static_kernelINS2_12policy_hub_t12policy_500_tEmN6thrust24THRUST_300001_SM_1000_NS8cuda_cub20__uninitialized_fill7functorINS7_10device_ptrIdEEdEEEEvT0_T1_
.visible .entry _ZN3cub18CUB_300001_SM_10006detail8for_each13static_kernelINS2_12policy_hub_t12policy_500_tEmN6thrust24THRUST_300001_SM_1000_NS8cuda_cub20__uninitialized_fill7functorINS7_10device_ptrIdEEdEEEEvT0_T1_(
	.param .u64 _ZN3cub18CUB_300001_SM_10006detail8for_each13static_kernelINS2_12policy_hub_t12policy_500_tEmN6thrust24THRUST_300001_SM_1000_NS8cuda_cub20__uninitialized_fill7functorINS7_10device_ptrIdEEdEEEEvT0_T1__param_0,
	.param .align 8 .b8 _ZN3cub18CUB_300001_SM_10006detail8for_each13static_kernelINS2_12policy_hub_t12policy_500_tEmN6thrust24THRUST_300001_SM_1000_NS8cuda_cub20__uninitialized_fill7functorINS7_10device_ptrIdEEdEEEEvT0_T1__param_1[16]
)
.maxntid 256
{
	.reg .pred 	%p<4>;
	.reg .b32 	%r<5>;
	.reg .b64 	%rd<16>;
	.reg .b64 	%fd<3>;

	ld.param.f64 	%fd2, [_ZN3cub18CUB_300001_SM_10006detail8for_each13static_kernelINS2_12policy_hub_t12policy_500_tEmN6thrust24THRUST_300001_SM_1000_NS8cuda_cub20__uninitialized_fill7functorINS7_10device_ptrIdEEdEEEEvT0_T1__param_1+8];
	ld.param.u64 	%rd4, [_ZN3cub18CUB_300001_SM_10006detail8for_each13static_kernelINS2_12policy_hub_t12policy_500_tEmN6thrust24THRUST_300001_SM_1000_NS8cuda_cub20__uninitialized_fill7functorINS7_10device_ptrIdEEdEEEEvT0_T1__param_1];
	ld.param.u64 	%rd5, [_ZN3cub18CUB_300001_SM_10006detail8for_each13static_kernelINS2_12policy_hub_t12policy_500_tEmN6thrust24THRUST_300001_SM_1000_NS8cuda_cub20__uninitialized_fill7functorINS7_10device_ptrIdEEdEEEEvT0_T1__param_0];
	mov.u32 	%r2, %ctaid.x;
	mul.wide.u32 	%rd1, %r2, 512;
	sub.s64 	%rd2, %rd5, %rd1;
	setp.lt.u64 	%p1, %rd2, 512;
	@%p1 bra 	$L__BB1_2;
	mov.u32 	%r4, %tid.x;
	cvta.to.global.u64 	%rd11, %rd4;
	cvt.u64.u32 	%rd12, %r4;
	add.s64 	%rd13, %rd1, %rd12;
	shl.b64 	%rd14, %rd13, 3;
	add.s64 	%rd15, %rd11, %rd14;
	st.global.f64 	[%rd15], %fd2;
	st.global.f64 	[%rd15+2048], %fd2;
	bra.uni 	$L__BB1_6;
$L__BB1_2:
	cvta.to.global.u64 	%rd6, %rd4;
	mov.u32 	%r1, %tid.x;
	cvt.u64.u32 	%rd7, %r1;
	setp.le.u64 	%p2, %rd2, %rd7;
	add.s64 	%rd8, %rd1, %rd7;
	shl.b64 	%rd9, %rd8, 3;
	add.s64 	%rd3, %rd6, %rd9;
	@%p2 bra 	$L__BB1_4;
	st.global.f64 	[%rd3], %fd2;
$L__BB1_4:
	add.s32 	%r3, %r1, 256;
	cvt.u64.u32 	%rd10, %r3;
	setp.le.u64 	%p3, %rd2, %rd10;
	@%p3 bra 	$L__BB1_6;
	st.global.f64 	[%rd3+2048], %fd2;
$L__BB1_6:
	ret;

}
	// .globl	_ZN3cub18CUB_300001_SM_10006detail9transform16transform_kernelINS2_10policy_hubILb1EN4cuda3std3__45tupleIJN6thrust24THRUST_300001_SM_1000_NS17counting_iteratorIiNSA_11use_defaultESC_SC_EEEEEE10policy1000Ei7rng_gpuNSA_6detail15normal_iteratorINSA_10device_ptrIdEEEEJSD_EEEvT0_iT1_T2_DpNS2_10kernel_argIT3_EE
.visible .entry _ZN3cub18CUB_300001_SM_10006detail9transform16transform_kernelINS2_10policy_hubILb1EN4cuda3std3__45tupleIJN6thrust24THRUST_300001_SM_1000_NS17counting_iteratorIiNSA_11use_defaultESC_SC_EEEEEE10policy1000Ei7rng_gpuNSA_6detail15normal_iteratorINSA_10device_ptrIdEEEEJSD_EEEvT0_iT1_T2_DpNS2_10kernel_argIT3_EE(
	.param .u32 _ZN3cub18CUB_300001_SM_10006detail9transform16transform_kernelINS2_10policy_hubILb1EN4cuda3std3__45tupleIJN6thrust24THRUST_300001_SM_1000_NS17counting_iteratorIiNSA_11use_defaultESC_SC_EEEEEE10policy1000Ei7rng_gpuNSA_6detail15normal_iteratorINSA_10device_ptrIdEEEEJSD_EEEvT0_iT1_T2_DpNS2_10kernel_argIT3_EE_param_0,
	.param .u32 _ZN3cub18CUB_300001_SM_10006detail9transform16transform_kernelINS2_10policy_hubILb1EN4cuda3std3__45tupleIJN6thrust24THRUST_300001_SM_1000_NS17counting_iteratorIiNSA_11use_defaultESC_SC_EEEEEE10policy1000Ei7rng_gpuNSA_6detail15normal_iteratorINSA_10device_ptrIdEEEEJSD_EEEvT0_iT1_T2_DpNS2_10kernel_argIT3_EE_param_1,
	.param .align 4 .b8 _ZN3cub18CUB_300001_SM_10006detail9transform16transform_kernelINS2_10policy_hubILb1EN4cuda3std3__45tupleIJN6thrust24THRUST_300001_SM_1000_NS17counting_iteratorIiNSA_11use_defaultESC_SC_EEEEEE10policy1000Ei7rng_gpuNSA_6detail15normal_iteratorINSA_10device_ptrIdEEEEJSD_EEEvT0_iT1_T2_DpNS2_10kernel_argIT3_EE_param_2[4],
	.param .align 8 .b8 _ZN3cub18CUB_300001_SM_10006detail9transform16transform_kernelINS2_10policy_hubILb1EN4cuda3std3__45tupleIJN6thrust24THRUST_300001_SM_1000_NS17counting_iteratorIiNSA_11use_defaultESC_SC_EEEEEE10policy1000Ei7rng_gpuNSA_6detail15normal_iteratorINSA_10device_ptrIdEEEEJSD_EEEvT0_iT1_T2_DpNS2_10kernel_argIT3_EE_param_3[8],
	.param .align 8 .b8 _ZN3cub18CUB_300001_SM_10006detail9transform16transform_kernelINS2_10policy_hubILb1EN4cuda3std3__45tupleIJN6thrust24THRUST_300001_SM_1000_NS17counting_iteratorIiNSA_11use_defaultESC_SC_EEEEEE10policy1000Ei7rng_gpuNSA_6detail15normal_iteratorINSA_10device_ptrIdEEEEJSD_EEEvT0_iT1_T2_DpNS2_10kernel_argIT3_EE_param_4[16]
)
.maxntid 128
{
	.reg .pred 	%p<19>;
	.reg .b32 	%r<122>;
	.reg .b64 	%rd<29>;
	.reg .b64 	%fd<13>;

	ld.param.u32 	%r1, [_ZN3cub18CUB_300001_SM_10006detail9transform16transform_kernelINS2_10policy_hubILb1EN4cuda3std3__45tupleIJN6thrust24THRUST_300001_SM_1000_NS17counting_iteratorIiNSA_11use_defaultESC_SC_EEEEEE10policy1000Ei7rng_gpuNSA_6detail15normal_iteratorINSA_10device_ptrIdEEEEJSD_EEEvT0_iT1_T2_DpNS2_10kernel_argIT3_EE_param_2];
	ld.param.u32 	%r23, [_ZN3cub18CUB_300001_SM_10006detail9transform16transform_kernelINS2_10policy_hubILb1EN4cuda3std3__45tupleIJN6thrust24THRUST_300001_SM_1000_NS17counting_iteratorIiNSA_11use_defaultESC_SC_EEEEEE10policy1000Ei7rng_gpuNSA_6detail15normal_iteratorINSA_10device_ptrIdEEEEJSD_EEEvT0_iT1_T2_DpNS2_10kernel_argIT3_EE_param_0];
	ld.param.u64 	%rd3, [_ZN3cub18CUB_300001_SM_10006detail9transform16transform_kernelINS2_10policy_hubILb1EN4cuda3std3__45tupleIJN6thrust24THRUST_300001_SM_1000_NS17counting_iteratorIiNSA_11use_defaultESC_SC_EEEEEE10policy1000Ei7rng_gpuNSA_6detail15normal_iteratorINSA_10device_ptrIdEEEEJSD_EEEvT0_iT1_T2_DpNS2_10kernel_argIT3_EE_param_3];
	ld.param.u32 	%r22, [_ZN3cub18CUB_300001_SM_10006detail9transform16transform_kernelINS2_10policy_hubILb1EN4cuda3std3__45tupleIJN6thrust24THRUST_300001_SM_1000_NS17counting_iteratorIiNSA_11use_defaultESC_SC_EEEEEE10policy1000Ei7rng_gpuNSA_6detail15normal_iteratorINSA_10device_ptrIdEEEEJSD_EEEvT0_iT1_T2_DpNS2_10kernel_argIT3_EE_param_1];
	cvta.to.global.u64 	%rd4, %rd3;
	shl.b32 	%r24, %r22, 7;
	mov.u32 	%r25, %ctaid.x;
	mul.lo.s32 	%r26, %r24, %r25;
	sub.s32 	%r27, %r23, %r26;
	min.s32 	%r2, %r24, %r27;
	mul.wide.s32 	%rd5, %r26, 8;
	add.s64 	%rd1, %rd4, %rd5;
	setp.gt.s32 	%p1, %r24, %r27;
	@%p1 bra 	$L__BB2_8;
	setp.lt.s32 	%p2, %r22, 1;
	@%p2 bra 	$L__BB2_20;
	mul.hi.u32 	%r29, %r1, 3;
	sub.s32 	%r30, %r1, %r29;
	shr.u32 	%r31, %r30, 1;
	add.s32 	%r32, %r31, %r29;
	shr.u32 	%r33, %r32, 30;
	mul.lo.s32 	%r34, %r33, 2147483647;
	sub.s32 	%r35, %r1, %r34;
	max.u32 	%r3, %r35, 1;
	mov.u32 	%r4, %tid.x;
	setp.eq.s32 	%p3, %r22, 1;
	mov.b32 	%r121, 0;
	@%p3 bra 	$L__BB2_6;
	mul.wide.u32 	%rd6, %r3, 1358404307;
	mul.hi.u64 	%rd7, %rd6, -9223372032559808509;
	shr.u64 	%rd8, %rd7, 30;
	mov.b64 	%rd9, 2147483647;
	cvt.u32.u64 	%r36, %rd9;
	cvt.u32.u64 	%r37, %rd8;
	mul.lo.s32 	%r38, %r37, %r36;
	cvt.u32.u64 	%r39, %rd6;
	sub.s32 	%r40, %r39, %r38;
	mul.hi.u32 	%r41, %r40, 1581746633;
	shr.u32 	%r42, %r41, 14;
	mul.lo.s32 	%r43, %r42, 44488;
	sub.s32 	%r44, %r40, %r43;
	mul.lo.s32 	%r45, %r44, 48271;
	mul.lo.s32 	%r46, %r42, 3399;
	setp.lt.u32 	%p4, %r45, %r46;
	xor.b32  	%r47, %r46, 2147483647;
	neg.s32 	%r48, %r46;
	selp.b32 	%r49, %r47, %r48, %p4;
	add.s32 	%r50, %r45, %r49;
	add.s32 	%r51, %r50, -1;
	cvt.rn.f64.u32 	%fd3, %r51;
	div.rn.f64 	%fd4, %fd3, 0d41DFFFFFFF800000;
	fma.rn.f64 	%fd1, %fd4, 0d402E000000000000, 0d4039000000000000;
	and.b32  	%r52, %r22, 2147483646;
	neg.s32 	%r117, %r52;
	mov.u32 	%r116, %r4;
$L__BB2_4:
	mul.wide.s32 	%rd10, %r116, 8;
	add.s64 	%rd11, %rd1, %rd10;
	st.global.f64 	[%rd11], %fd1;
	st.global.f64 	[%rd11+1024], %fd1;
	add.s32 	%r117, %r117, 2;
	add.s32 	%r116, %r116, 256;
	setp.eq.s32 	%p5, %r117, 0;
	@%p5 bra 	$L__BB2_5;
	bra.uni 	$L__BB2_4;
$L__BB2_5:
	and.b32  	%r121, %r24, -256;
$L__BB2_6:
	and.b32  	%r54, %r22, 1;
	setp.eq.b32 	%p6, %r54, 1;
	not.pred 	%p7, %p6;
	@%p7 bra 	$L__BB2_20;
	add.s32 	%r55, %r121, %r4;
	mul.wide.u32 	%rd12, %r3, 1358404307;
	mul.hi.u64 	%rd13, %rd12, -9223372032559808509;
	shr.u64 	%rd14, %rd13, 30;
	mov.b64 	%rd15, 2147483647;
	cvt.u32.u64 	%r56, %rd15;
	cvt.u32.u64 	%r57, %rd14;
	mul.lo.s32 	%r58, %r57, %r56;
	cvt.u32.u64 	%r59, %rd12;
	sub.s32 	%r60, %r59, %r58;
	mul.hi.u32 	%r61, %r60, 1581746633;
	shr.u32 	%r62, %r61, 14;
	mul.lo.s32 	%r63, %r62, 44488;
	sub.s32 	%r64, %r60, %r63;
	mul.lo.s32 	%r65, %r64, 48271;
	mul.lo.s32 	%r66, %r62, 3399;
	setp.lt.u32 	%p8, %r65, %r66;
	xor.b32  	%r67, %r66, 2147483647;
	neg.s32 	%r68, %r66;
	selp.b32 	%r69, %r67, %r68, %p8;
	add.s32 	%r70, %r65, %r69;
	add.s32 	%r71, %r70, -1;
	cvt.rn.f64.u32 	%fd5, %r71;
	div.rn.f64 	%fd6, %fd5, 0d41DFFFFFFF800000;
	fma.rn.f64 	%fd7, %fd6, 0d402E000000000000, 0d4039000000000000;
	mul.wide.s32 	%rd16, %r55, 8;
	add.s64 	%rd17, %rd1, %rd16;
	st.global.f64 	[%rd17], %fd7;
	bra.uni 	$L__BB2_20;
$L__BB2_8:
	setp.lt.s32 	%p9, %r22, 1;
	@%p9 bra 	$L__BB2_20;
	mov.u32 	%r6, %tid.x;
	mul.hi.u32 	%r73, %r1, 3;
	sub.s32 	%r74, %r1, %r73;
	shr.u32 	%r75, %r74, 1;
	add.s32 	%r76, %r75, %r73;
	shr.u32 	%r77, %r76, 30;
	mul.lo.s32 	%r78, %r77, 2147483647;
	sub.s32 	%r79, %r1, %r78;
	max.u32 	%r7, %r79, 1;
	setp.eq.s32 	%p10, %r22, 1;
	mov.b32 	%r120, 0;
	@%p10 bra 	$L__BB2_17;
	mul.wide.u32 	%rd18, %r7, 1358404307;
	mul.hi.u64 	%rd19, %rd18, -9223372032559808509;
	shr.u64 	%rd20, %rd19, 30;
	mov.b64 	%rd21, 2147483647;
	cvt.u32.u64 	%r80, %rd21;
	cvt.u32.u64 	%r81, %rd20;
	mul.lo.s32 	%r82, %r81, %r80;
	cvt.u32.u64 	%r83, %rd18;
	sub.s32 	%r84, %r83, %r82;
	mul.hi.u32 	%r85, %r84, 1581746633;
	shr.u32 	%r86, %r85, 14;
	mul.lo.s32 	%r87, %r86, 44488;
	sub.s32 	%r88, %r84, %r87;
	mul.lo.s32 	%r89, %r88, 48271;
	mul.lo.s32 	%r90, %r86, 3399;
	setp.lt.u32 	%p11, %r89, %r90;
	xor.b32  	%r91, %r90, 2147483647;
	neg.s32 	%r92, %r90;
	selp.b32 	%r93, %r91, %r92, %p11;
	add.s32 	%r94, %r89, %r93;
	add.s32 	%r95, %r94, -1;
	cvt.rn.f64.u32 	%fd8, %r95;
	div.rn.f64 	%fd9, %fd8, 0d41DFFFFFFF800000;
	fma.rn.f64 	%fd2, %fd9, 0d402E000000000000, 0d4039000000000000;
	and.b32  	%r96, %r22, 2147483646;
	neg.s32 	%r119, %r96;
	mov.u32 	%r118, %r6;
$L__BB2_11:
	setp.ge.s32 	%p12, %r118, %r2;
	mul.wide.s32 	%rd22, %r118, 8;
	add.s64 	%rd2, %rd1, %rd22;
	@%p12 bra 	$L__BB2_13;
	st.global.f64 	[%rd2], %fd2;
$L__BB2_13:
	add.s32 	%r97, %r118, 128;
	setp.ge.s32 	%p13, %r97, %r2;
	@%p13 bra 	$L__BB2_15;
	st.global.f64 	[%rd2+1024], %fd2;
$L__BB2_15:
	add.s32 	%r119, %r119, 2;
	add.s32 	%r118, %r118, 256;
	setp.ne.s32 	%p14, %r119, 0;
	@%p14 bra 	$L__BB2_11;
	and.b32  	%r120, %r24, -256;
$L__BB2_17:
	and.b32  	%r99, %r22, 1;
	setp.eq.b32 	%p15, %r99, 1;
	not.pred 	%p16, %p15;
	@%p16 bra 	$L__BB2_20;
	add.s32 	%r19, %r120, %r6;
	setp.ge.s32 	%p17, %r19, %r2;
	@%p17 bra 	$L__BB2_20;
	mul.wide.u32 	%rd23, %r7, 1358404307;
	mul.hi.u64 	%rd24, %rd23, -9223372032559808509;
	shr.u64 	%rd25, %rd24, 30;
	mov.b64 	%rd26, 2147483647;
	cvt.u32.u64 	%r100, %rd26;
	cvt.u32.u64 	%r101, %rd25;
	mul.lo.s32 	%r102, %r101, %r100;
	cvt.u32.u64 	%r103, %rd23;
	sub.s32 	%r104, %r103, %r102;
	mul.hi.u32 	%r105, %r104, 1581746633;
	shr.u32 	%r106, %r105, 14;
	mul.lo.s32 	%r107, %r106, 44488;
	sub.s32 	%r108, %r104, %r107;
	mul.lo.s32 	%r109, %r108, 48271;
	mul.lo.s32 	%r110, %r106, 3399;
	setp.lt.u32 	%p18, %r109, %r110;
	xor.b32  	%r111, %r110, 2147483647;
	neg.s32 	%r112, %r110;
	selp.b32 	%r113, %r111, %r112, %p18;
	add.s32 	%r114, %r109, %r113;
	add.s32 	%r115, %r114, -1;
	cvt.rn.f64.u32 	%fd10, %r115;
	div.rn.f64 	%fd11, %fd10, 0d41DFFFFFFF800000;
	fma.rn.f64 	%fd12, %fd11, 0d402E000000000000, 0d4039000000000000;
	mul.wide.s32 	%rd27, %r19, 8;
	add.s64 	%rd28, %rd1, %rd27;
	st.global.f64 	[%rd28], %fd12;
$L__BB2_20:
	ret;

}
	// .globl	_ZN3cub18CUB_300001_SM_10006detail9transform16transform_kernelINS2_10policy_hubILb1EN4cuda3std3__45tupleIJN6thrust24THRUST_300001_SM_1000_NS17counting_iteratorIiNSA_11use_defaultESC_SC_EEEEEE10policy1000El7rng_gpuNSA_6detail15normal_iteratorINSA_10device_ptrIdEEEEJSD_EEEvT0_iT1_T2_DpNS2_10kernel_argIT3_EE
.visible .entry _ZN3cub18CUB_300001_SM_10006detail9transform16transform_kernelINS2_10policy_hubILb1EN4cuda3std3__45tupleIJN6thrust24THRUST_300001_SM_1000_NS17counting_iteratorIiNSA_11use_defaultESC_SC_EEEEEE10policy1000El7rng_gpuNSA_6detail15normal_iteratorINSA_10device_ptrIdEEEEJSD_EEEvT0_iT1_T2_DpNS2_10kernel_argIT3_EE(
	.param .u64 _ZN3cub18CUB_300001_SM_10006detail9transform16transform_kernelINS2_10policy_hubILb1EN4cuda3std3__45tupleIJN6thrust24THRUST_300001_SM_1000_NS17counting_iteratorIiNSA_11use_defaultESC_SC_EEEEEE10policy1000El7rng_gpuNSA_6detail15normal_iteratorINSA_10device_ptrIdEEEEJSD_EEEvT0_iT1_T2_DpNS2_10kernel_argIT3_EE_param_0,
	.param .u32 _ZN3cub18CUB_300001_SM_10006detail9transform16transform_kernelINS2_10policy_hubILb1EN4cuda3std3__45tupleIJN6thrust24THRUST_300001_SM_1000_NS17counting_iteratorIiNSA_11use_defaultESC_SC_EEEEEE10policy1000El7rng_gpuNSA_6detail15normal_iteratorINSA_10device_ptrIdEEEEJSD_EEEvT0_iT1_T2_DpNS2_10kernel_argIT3_EE_param_1,
	.param .align 4 .b8 _ZN3cub18CUB_300001_SM_10006detail9transform16transform_kernelINS2_10policy_hubILb1EN4cuda3std3__45tupleIJN6thrust24THRUST_300001_SM_1000_NS17counting_iteratorIiNSA_11use_defaultESC_SC_EEEEEE10policy1000El7rng_gpuNSA_6detail15normal_iteratorINSA_10device_ptrIdEEEEJSD_EEEvT0_iT1_T2_DpNS2_10kernel_argIT3_EE_param_2[4],
	.param .align 8 .b8 _ZN3cub18CUB_300001_SM_10006detail9transform16transform_kernelINS2_10policy_hubILb1EN4cuda3std3__45tupleIJN6thrust24THRUST_300001_SM_1000_NS17counting_iteratorIiNSA_11use_defaultESC_SC_EEEEEE10policy1000El7rng_gpuNSA_6detail15normal_iteratorINSA_10device_ptrIdEEEEJSD_EEEvT0_iT1_T2_DpNS2_10kernel_argIT3_EE_param_3[8],
	.param .align 8 .b8 _ZN3cub18CUB_300001_SM_10006detail9transform16transform_kernelINS2_10policy_hubILb1EN4cuda3std3__45tupleIJN6thrust24THRUST_300001_SM_1000_NS17counting_iteratorIiNSA_11use_defaultESC_SC_EEEEEE10policy1000El7rng_gpuNSA_6detail15normal_iteratorINSA_10device_ptrIdEEEEJSD_EEEvT0_iT1_T2_DpNS2_10kernel_argIT3_EE_param_4[16]
)
.maxntid 128
{
	.reg .pred 	%p<19>;
	.reg .b32 	%r<119>;
	.reg .b64 	%rd<35>;
	.reg .b64 	%fd<13>;

	ld.param.u32 	%r1, [_ZN3cub18CUB_300001_SM_10006detail9transform16transform_kernelINS2_10policy_hubILb1EN4cuda3std3__45tupleIJN6thrust24THRUST_300001_SM_1000_NS17counting_iteratorIiNSA_11use_defaultESC_SC_EEEEEE10policy1000El7rng_gpuNSA_6detail15normal_iteratorINSA_10device_ptrIdEEEEJSD_EEEvT0_iT1_T2_DpNS2_10kernel_argIT3_EE_param_2];
	ld.param.u64 	%rd3, [_ZN3cub18CUB_300001_SM_10006detail9transform16transform_kernelINS2_10policy_hubILb1EN4cuda3std3__45tupleIJN6thrust24THRUST_300001_SM_1000_NS17counting_iteratorIiNSA_11use_defaultESC_SC_EEEEEE10policy1000El7rng_gpuNSA_6detail15normal_iteratorINSA_10device_ptrIdEEEEJSD_EEEvT0_iT1_T2_DpNS2_10kernel_argIT3_EE_param_0];
	ld.param.u64 	%rd4, [_ZN3cub18CUB_300001_SM_10006detail9transform16transform_kernelINS2_10policy_hubILb1EN4cuda3std3__45tupleIJN6thrust24THRUST_300001_SM_1000_NS17counting_iteratorIiNSA_11use_defaultESC_SC_EEEEEE10policy1000El7rng_gpuNSA_6detail15normal_iteratorINSA_10device_ptrIdEEEEJSD_EEEvT0_iT1_T2_DpNS2_10kernel_argIT3_EE_param_3];
	ld.param.u32 	%r22, [_ZN3cub18CUB_300001_SM_10006detail9transform16transform_kernelINS2_10policy_hubILb1EN4cuda3std3__45tupleIJN6thrust24THRUST_300001_SM_1000_NS17counting_iteratorIiNSA_11use_defaultESC_SC_EEEEEE10policy1000El7rng_gpuNSA_6detail15normal_iteratorINSA_10device_ptrIdEEEEJSD_EEEvT0_iT1_T2_DpNS2_10kernel_argIT3_EE_param_1];
	cvta.to.global.u64 	%rd5, %rd4;
	shl.b32 	%r23, %r22, 7;
	mov.u32 	%r24, %ctaid.x;
	cvt.u64.u32 	%rd6, %r24;
	cvt.s64.s32 	%rd7, %r23;
	mul.lo.s64 	%rd8, %rd7, %rd6;
	sub.s64 	%rd9, %rd3, %rd8;
	min.s64 	%rd10, %rd9, %rd7;
	cvt.u32.u64 	%r2, %rd10;
	shl.b64 	%rd11, %rd8, 3;
	add.s64 	%rd1, %rd5, %rd11;
	setp.eq.s32 	%p1, %r23, %r2;
	@%p1 bra 	$L__BB3_8;
	setp.lt.s32 	%p2, %r22, 1;
	@%p2 bra 	$L__BB3_20;
	mov.u32 	%r3, %tid.x;
	mul.hi.u32 	%r26, %r1, 3;
	sub.s32 	%r27, %r1, %r26;
	shr.u32 	%r28, %r27, 1;
	add.s32 	%r29, %r28, %r26;
	shr.u32 	%r30, %r29, 30;
	mul.lo.s32 	%r31, %r30, 2147483647;
	sub.s32 	%r32, %r1, %r31;
	max.u32 	%r4, %r32, 1;
	setp.eq.s32 	%p3, %r22, 1;
	mov.b32 	%r118, 0;
	@%p3 bra 	$L__BB3_17;
	mul.wide.u32 	%rd12, %r4, 1358404307;
	mul.hi.u64 	%rd13, %rd12, -9223372032559808509;
	shr.u64 	%rd14, %rd13, 30;
	mov.b64 	%rd15, 2147483647;
	cvt.u32.u64 	%r33, %rd15;
	cvt.u32.u64 	%r34, %rd14;
	mul.lo.s32 	%r35, %r34, %r33;
	cvt.u32.u64 	%r36, %rd12;
	sub.s32 	%r37, %r36, %r35;
	mul.hi.u32 	%r38, %r37, 1581746633;
	shr.u32 	%r39, %r38, 14;
	mul.lo.s32 	%r40, %r39, 44488;
	sub.s32 	%r41, %r37, %r40;
	mul.lo.s32 	%r42, %r41, 48271;
	mul.lo.s32 	%r43, %r39, 3399;
	setp.lt.u32 	%p4, %r42, %r43;
	xor.b32  	%r44, %r43, 2147483647;
	neg.s32 	%r45, %r43;
	selp.b32 	%r46, %r44, %r45, %p4;
	add.s32 	%r47, %r42, %r46;
	add.s32 	%r48, %r47, -1;
	cvt.rn.f64.u32 	%fd3, %r48;
	div.rn.f64 	%fd4, %fd3, 0d41DFFFFFFF800000;
	fma.rn.f64 	%fd1, %fd4, 0d402E000000000000, 0d4039000000000000;
	and.b32  	%r49, %r22, 2147483646;
	neg.s32 	%r116, %r49;
	mov.u32 	%r115, %r3;
$L__BB3_4:
	setp.ge.s32 	%p5, %r115, %r2;
	mul.wide.s32 	%rd16, %r115, 8;
	add.s64 	%rd2, %rd1, %rd16;
	@%p5 bra 	$L__BB3_6;
	st.global.f64 	[%rd2], %fd1;
$L__BB3_6:
	add.s32 	%r50, %r115, 128;
	setp.ge.s32 	%p6, %r50, %r2;
	@%p6 bra 	$L__BB3_15;
	st.global.f64 	[%rd2+1024], %fd1;
	bra.uni 	$L__BB3_15;
$L__BB3_8:
	setp.lt.s32 	%p12, %r22, 1;
	@%p12 bra 	$L__BB3_20;
	mul.hi.u32 	%r70, %r1, 3;
	sub.s32 	%r71, %r1, %r70;
	shr.u32 	%r72, %r71, 1;
	add.s32 	%r73, %r72, %r70;
	shr.u32 	%r74, %r73, 30;
	mul.lo.s32 	%r75, %r74, 2147483647;
	sub.s32 	%r76, %r1, %r75;
	max.u32 	%r6, %r76, 1;
	mov.u32 	%r7, %tid.x;
	setp.eq.s32 	%p13, %r22, 1;
	mov.b32 	%r117, 0;
	@%p13 bra 	$L__BB3_13;
	mul.wide.u32 	%rd23, %r6, 1358404307;
	mul.hi.u64 	%rd24, %rd23, -9223372032559808509;
	shr.u64 	%rd25, %rd24, 30;
	mov.b64 	%rd26, 2147483647;
	cvt.u32.u64 	%r77, %rd26;
	cvt.u32.u64 	%r78, %rd25;
	mul.lo.s32 	%r79, %r78, %r77;
	cvt.u32.u64 	%r80, %rd23;
	sub.s32 	%r81, %r80, %r79;
	mul.hi.u32 	%r82, %r81, 1581746633;
	shr.u32 	%r83, %r82, 14;
	mul.lo.s32 	%r84, %r83, 44488;
	sub.s32 	%r85, %r81, %r84;
	mul.lo.s32 	%r86, %r85, 48271;
	mul.lo.s32 	%r87, %r83, 3399;
	setp.lt.u32 	%p14, %r86, %r87;
	xor.b32  	%r88, %r87, 2147483647;
	neg.s32 	%r89, %r87;
	selp.b32 	%r90, %r88, %r89, %p14;
	add.s32 	%r91, %r86, %r90;
	add.s32 	%r92, %r91, -1;
	cvt.rn.f64.u32 	%fd8, %r92;
	div.rn.f64 	%fd9, %fd8, 0d41DFFFFFFF800000;
	fma.rn.f64 	%fd2, %fd9, 0d402E000000000000, 0d4039000000000000;
	and.b32  	%r93, %r22, 2147483646;
	neg.s32 	%r114, %r93;
	mov.u32 	%r113, %r7;
$L__BB3_11:
	mul.wide.s32 	%rd27, %r113, 8;
	add.s64 	%rd28, %rd1, %rd27;
	st.global.f64 	[%rd28], %fd2;
	st.global.f64 	[%rd28+1024], %fd2;
	add.s32 	%r114, %r114, 2;
	add.s32 	%r113, %r113, 256;
	setp.eq.s32 	%p15, %r114, 0;
	@%p15 bra 	$L__BB3_12;
	bra.uni 	$L__BB3_11;
$L__BB3_12:
	and.b32  	%r117, %r23, -256;
$L__BB3_13:
	and.b32  	%r95, %r22, 1;
	setp.eq.b32 	%p16, %r95, 1;
	not.pred 	%p17, %p16;
	@%p17 bra 	$L__BB3_20;
	add.s32 	%r96, %r117, %r7;
	mul.wide.u32 	%rd29, %r6, 1358404307;
	mul.hi.u64 	%rd30, %rd29, -9223372032559808509;
	shr.u64 	%rd31, %rd30, 30;
	mov.b64 	%rd32, 2147483647;
	cvt.u32.u64 	%r97, %rd32;
	cvt.u32.u64 	%r98, %rd31;
	mul.lo.s32 	%r99, %r98, %r97;
	cvt.u32.u64 	%r100, %rd29;
	sub.s32 	%r101, %r100, %r99;
	mul.hi.u32 	%r102, %r101, 1581746633;
	shr.u32 	%r103, %r102, 14;
	mul.lo.s32 	%r104, %r103, 44488;
	sub.s32 	%r105, %r101, %r104;
	mul.lo.s32 	%r106, %r105, 48271;
	mul.lo.s32 	%r107, %r103, 3399;
	setp.lt.u32 	%p18, %r106, %r107;
	xor.b32  	%r108, %r107, 2147483647;
	neg.s32 	%r109, %r107;
	selp.b32 	%r110, %r108, %r109, %p18;
	add.s32 	%r111, %r106, %r110;
	add.s32 	%r112, %r111, -1;
	cvt.rn.f64.u32 	%fd10, %r112;
	div.rn.f64 	%fd11, %fd10, 0d41DFFFFFFF800000;
	fma.rn.f64 	%fd12, %fd11, 0d402E000000000000, 0d4039000000000000;
	mul.wide.s32 	%rd33, %r96, 8;
	add.s64 	%rd34, %rd1, %rd33;
	st.global.f64 	[%rd34], %fd12;
	bra.uni 	$L__BB3_20;
$L__BB3_15:
	add.s32 	%r116, %r116, 2;
	add.s32 	%r115, %r115, 256;
	setp.eq.s32 	%p7, %r116, 0;
	@%p7 bra 	$L__BB3_16;
	bra.uni 	$L__BB3_4;
$L__BB3_16:
	and.b32  	%r118, %r23, -256;
$L__BB3_17:
	and.b32  	%r52, %r22, 1;
	setp.eq.b32 	%p8, %r52, 1;
	not.pred 	%p9, %p8;
	@%p9 bra 	$L__BB3_20;
	add.s32 	%r21, %r118, %r3;
	setp.ge.s32 	%p10, %r21, %r2;
	@%p10 bra 	$L__BB3_20;
	mul.wide.u32 	%rd17, %r4, 1358404307;
	mul.hi.u64 	%rd18, %rd17, -9223372032559808509;
	shr.u64 	%rd19, %rd18, 30;
	mov.b64 	%rd20, 2147483647;
	cvt.u32.u64 	%r53, %rd20;
	cvt.u32.u64 	%r54, %rd19;
	mul.lo.s32 	%r55, %r54, %r53;
	cvt.u32.u64 	%r56, %rd17;
	sub.s32 	%r57, %r56, %r55;
	mul.hi.u32 	%r58, %r57, 1581746633;
	shr.u32 	%r59, %r58, 14;
	mul.lo.s32 	%r60, %r59, 44488;
	sub.s32 	%r61, %r57, %r60;
	mul.lo.s32 	%r62, %r61, 48271;
	mul.lo.s32 	%r63, %r59, 3399;
	setp.lt.u32 	%p11, %r62, %r63;
	xor.b32  	%r64, %r63, 2147483647;
	neg.s32 	%r65, %r63;
	selp.b32 	%r66, %r64, %r65, %p11;
	add.s32 	%r67, %r62, %r66;
	add.s32 	%r68, %r67, -1;
	cvt.rn.f64.u32 	%fd5, %r68;
	div.rn.f64 	%fd6, %fd5, 0d41DFFFFFFF800000;
	fma.rn.f64 	%fd7, %fd6, 0d402E000000000000, 0d4039000000000000;
	mul.wide.s32 	%rd21, %r21, 8;
	add.s64 	%rd22, %rd1, %rd21;
	st.global.f64 	[%rd22], %fd7;
$L__BB3_20:
	ret;

}


// ===== COMPILED SASS (sm_100) =====

	.target	sm_100

	.elftype	@"ET_EXEC"


//--------------------- .note.nv.tkinfo           --------------------------
	.section	.note.nv.tkinfo,"",@"SHT_NOTE"
	.sectionflags	@"SHF_NOTE_NV_TKINFO"
	.tkinfo
        /*0018*/ 	.word	0x00000002
        /*0030*/ 	.string	""
        /*0030*/ 	.string	"ptxas"
        /*0030*/ 	.string	"Cuda compilation tools, release 13.0, V13.0.88"
        /*0030*/ 	.string	"Build cuda_13.0.r13.0/compiler.36424714_0"
        /*0030*/ 	.string	"-arch sm_100 -m 64 "



//--------------------- .note.nv.cuinfo           --------------------------
	.section	.note.nv.cuinfo,"",@"SHT_NOTE"
	.sectionflags	@"SHF_NOTE_NV_CUINFO"
        /*0018*/ 	.short	0x0002
        /*001a*/ 	.short	0x0064
        /*001c*/ 	.short	0x0082
	.zero		2


//--------------------- .nv.info                  --------------------------
	.section	.nv.info,"",@"SHT_CUDA_INFO"
	.align	4


	//----- nvinfo : EIATTR_REGCOUNT
	.align		4
        /*0000*/ 	.byte	0x04, 0x2f
        /*0002*/ 	.short	(.L_44 - .L_43)
	.align		4
.L_43:
        /*0004*/ 	.word	index@(_ZN3cub18CUB_300001_SM_10006detail11EmptyKernelIvEEvv)
        /*0008*/ 	.word	0x00000004


	//----- nvinfo : EIATTR_FRAME_SIZE
	.align		4
.L_44:
        /*000c*/ 	.byte	0x04, 0x11
        /*000e*/ 	.short	(.L_46 - .L_45)
	.align		4
.L_45:
        /*0010*/ 	.word	index@(_ZN3cub18CUB_300001_SM_10006detail11EmptyKernelIvEEvv)
        /*0014*/ 	.word	0x00000000


	//----- nvinfo : EIATTR_REGCOUNT
	.align		4
.L_46:
        /*0018*/ 	.byte	0x04, 0x2f
        /*001a*/ 	.short	(.L_48 - .L_47)
	.align		4
.L_47:
        /*001c*/ 	.word	index@(_ZN3cub18CUB_300001_SM_10006detail8for_each13static_kernelINS2_12policy_hub_t12policy_500_tEmN6thrust24THRUST_300001_SM_1000_NS8cuda_cub20__uninitialized_fill7functorINS7_10device_ptrIdEEdEEEEvT0_T1_)
        /*0020*/ 	.word	0x00000009


	//----- nvinfo : EIATTR_FRAME_SIZE
	.align		4
.L_48:
        /*0024*/ 	.byte	0x04, 0x11
        /*0026*/ 	.short	(.L_50 - .L_49)
	.align		4
.L_49:
        /*0028*/ 	.word	index@(_ZN3cub18CUB_300001_SM_10006detail8for_each13static_kernelINS2_12policy_hub_t12policy_500_tEmN6thrust24THRUST_300001_SM_1000_NS8cuda_cub20__uninitialized_fill7functorINS7_10device_ptrIdEEdEEEEvT0_T1_)
        /*002c*/ 	.word	0x00000000


	//----- nvinfo : EIATTR_REGCOUNT
	.align		4
.L_50:
        /*0030*/ 	.byte	0x04, 0x2f
        /*0032*/ 	.short	(.L_52 - .L_51)
	.align		4
.L_51:
        /*0034*/ 	.word	index@(_ZN3cub18CUB_300001_SM_10006detail9transform16transform_kernelINS2_10policy_hubILb1EN4cuda3std3__45tupleIJN6thrust24THRUST_300001_SM_1000_NS17counting_iteratorIiNSA_11use_defaultESC_SC_EEEEEE10policy1000Ei7rng_gpuNSA_6detail15normal_iteratorINSA_10device_ptrIdEEEEJSD_EEEvT0_iT1_T2_DpNS2_10kernel_argIT3_EE)
        /*0038*/ 	.word	0x0000001d


	//----- nvinfo : EIATTR_FRAME_SIZE
	.align		4
.L_52:
        /*003c*/ 	.byte	0x04, 0x11
        /*003e*/ 	.short	(.L_54 - .L_53)
	.align		4
.L_53:
        /*0040*/ 	.word	index@($__internal_1_$__cuda_sm20_div_rn_f64_full)
        /*0044*/ 	.word	0x00000000


	//----- nvinfo : EIATTR_FRAME_SIZE
	.align		4
.L_54:
        /*0048*/ 	.byte	0x04, 0x11
        /*004a*/ 	.short	(.L_56 - .L_55)
	.align		4
.L_55:
        /*004c*/ 	.word	index@(_ZN3cub18CUB_300001_SM_10006detail9transform16transform_kernelINS2_10policy_hubILb1EN4cuda3std3__45tupleIJN6thrust24THRUST_300001_SM_1000_NS17counting_iteratorIiNSA_11use_defaultESC_SC_EEEEEE10policy1000Ei7rng_gpuNSA_6detail15normal_iteratorINSA_10device_ptrIdEEEEJSD_EEEvT0_iT1_T2_DpNS2_10kernel_argIT3_EE)
        /*0050*/ 	.word	0x00000000


	//----- nvinfo : EIATTR_REGCOUNT
	.align		4
.L_56:
        /*0054*/ 	.byte	0x04, 0x2f
        /*0056*/ 	.short	(.L_58 - .L_57)
	.align		4
.L_57:
        /*0058*/ 	.word	index@(_ZN3cub18CUB_300001_SM_10006detail9transform16transform_kernelINS2_10policy_hubILb1EN4cuda3std3__45tupleIJN6thrust24THRUST_300001_SM_1000_NS17counting_iteratorIiNSA_11use_defaultESC_SC_EEEEEE10policy1000El7rng_gpuNSA_6detail15normal_iteratorINSA_10device_ptrIdEEEEJSD_EEEvT0_iT1_T2_DpNS2_10kernel_argIT3_EE)
        /*005c*/ 	.word	0x0000001d


	//----- nvinfo : EIATTR_FRAME_SIZE
	.align		4
.L_58:
        /*0060*/ 	.byte	0x04, 0x11
        /*0062*/ 	.short	(.L_60 - .L_59)
	.align		4
.L_59:
        /*0064*/ 	.word	index@($__internal_0_$__cuda_sm20_div_rn_f64_full)
        /*0068*/ 	.word	0x00000000


	//----- nvinfo : EIATTR_FRAME_SIZE
	.align		4
.L_60:
        /*006c*/ 	.byte	0x04, 0x11
        /*006e*/ 	.short	(.L_62 - .L_61)
	.align		4
.L_61:
        /*0070*/ 	.word	index@(_ZN3cub18CUB_300001_SM_10006detail9transform16transform_kernelINS2_10policy_hubILb1EN4cuda3std3__45tupleIJN6thrust24THRUST_300001_SM_1000_NS17counting_iteratorIiNSA_11use_defaultESC_SC_EEEEEE10policy1000El7rng_gpuNSA_6detail15normal_iteratorINSA_10device_ptrIdEEEEJSD_EEEvT0_iT1_T2_DpNS2_10kernel_argIT3_EE)
        /*0074*/ 	.word	0x00000000


	//----- nvinfo : EIATTR_MIN_STACK_SIZE
	.align		4
.L_62:
        /*0078*/ 	.byte	0x04, 0x12
        /*007a*/ 	.short	(.L_64 - .L_63)
	.align		4
.L_63:
        /*007c*/ 	.word	index@(_ZN3cub18CUB_300001_SM_10006detail9transform16transform_kernelINS2_10policy_hubILb1EN4cuda3std3__45tupleIJN6thrust24THRUST_300001_SM_1000_NS17counting_iteratorIiNSA_11use_defaultESC_SC_EEEEEE10policy1000El7rng_gpuNSA_6detail15normal_iteratorINSA_10device_ptrIdEEEEJSD_EEEvT0_iT1_T2_DpNS2_10kernel_argIT3_EE)
        /*0080*/ 	.word	0x00000000


	//----- nvinfo : EIATTR_MIN_STACK_SIZE
	.align		4
.L_64:
        /*0084*/ 	.byte	0x04, 0x12
        /*0086*/ 	.short	(.L_66 - .L_65)
	.align		4
.L_65:
        /*0088*/ 	.word	index@(_ZN3cub18CUB_300001_SM_10006detail9transform16transform_kernelINS2_10policy_hubILb1EN4cuda3std3__45tupleIJN6thrust24THRUST_300001_SM_1000_NS17counting_iteratorIiNSA_11use_defaultESC_SC_EEEEEE10policy1000Ei7rng_gpuNSA_6detail15normal_iteratorINSA_10device_ptrIdEEEEJSD_EEEvT0_iT1_T2_DpNS2_10kernel_argIT3_EE)
        /*008c*/ 	.word	0x00000000


	//----- nvinfo : EIATTR_MIN_STACK_SIZE
	.align		4
.L_66:
        /*0090*/ 	.byte	0x04, 0x12
        /*0092*/ 	.short	(.L_68 - .L_67)
	.align		4
.L_67:
        /*0094*/ 	.word	index@(_ZN3cub18CUB_300001_SM_10006detail8for_each13static_kernelINS2_12policy_hub_t12policy_500_tEmN6thrust24THRUST_300001_SM_1000_NS8cuda_cub20__uninitialized_fill7functorINS7_10device_ptrIdEEdEEEEvT0_T1_)
        /*0098*/ 	.word	0x00000000


	//----- nvinfo : EIATTR_MIN_STACK_SIZE
	.align		4
.L_68:
        /*009c*/ 	.byte	0x04, 0x12
        /*009e*/ 	.short	(.L_70 - .L_69)
	.align		4
.L_69:
        /*00a0*/ 	.word	index@(_ZN3cub18CUB_300001_SM_10006detail11EmptyKernelIvEEvv)
        /*00a4*/ 	.word	0x00000000
.L_70:


//--------------------- .nv.compat                --------------------------
	.section	.nv.compat,"",@"SHT_CUDA_COMPAT_INFO"
	.align	4
        /*0000*/ 	.byte	0x02, 0x09, 0x00, 0x00, 0x02, 0x02, 0x01, 0x00, 0x02, 0x05, 0x05, 0x00, 0x03, 0x07, 0x01, 0x01
        /*0010*/ 	.byte	0x02, 0x03, 0x00, 0x00, 0x02, 0x06, 0x01, 0x00, 0x04, 0x0b, 0x08, 0x00, 0x01, 0x00, 0x00, 0x00
        /*0020*/ 	.byte	0x00, 0x00, 0x00, 0x00


//--------------------- .nv.info._ZN3cub18CUB_300001_SM_10006detail9transform16transform_kernelINS2_10policy_hubILb1EN4cuda3std3__45tupleIJN6thrust24THRUST_300001_SM_1000_NS17counting_iteratorIiNSA_11use_defaultESC_SC_EEEEEE10policy1000El7rng_gpuNSA_6detail15normal_iteratorINSA_10device_ptrIdEEEEJSD_EEEvT0_iT1_T2_DpNS2_10kernel_argIT3_EE --------------------------
	.section	.nv.info._ZN3cub18CUB_300001_SM_10006detail9transform16transform_kernelINS2_10policy_hubILb1EN4cuda3std3__45tupleIJN6thrust24THRUST_300001_SM_1000_NS17counting_iteratorIiNSA_11use_defaultESC_SC_EEEEEE10policy1000El7rng_gpuNSA_6detail15normal_iteratorINSA_10device_ptrIdEEEEJSD_EEEvT0_iT1_T2_DpNS2_10kernel_argIT3_EE,"",@"SHT_CUDA_INFO"
	.sectionflags	@""
	.align	4


	//----- nvinfo : EIATTR_CUDA_API_VERSION
	.align		4
        /*0000*/ 	.byte	0x04, 0x37
        /*0002*/ 	.short	(.L_72 - .L_71)
.L_71:
        /*0004*/ 	.word	0x00000082


	//----- nvinfo : EIATTR_KPARAM_INFO
	.align		4
.L_72:
        /*0008*/ 	.byte	0x04, 0x17
        /*000a*/ 	.short	(.L_74 - .L_73)
.L_73:
        /*000c*/ 	.word	0x00000000
        /*0010*/ 	.short	0x0004
        /*0012*/ 	.short	0x0018
        /*0014*/ 	.byte	0x00, 0xf0, 0x41, 0x00


	//----- nvinfo : EIATTR_KPARAM_INFO
	.align		4
.L_74:
        /*0018*/ 	.byte	0x04, 0x17
        /*001a*/ 	.short	(.L_76 - .L_75)
.L_75:
        /*001c*/ 	.word	0x00000000
        /*0020*/ 	.short	0x0003
        /*0022*/ 	.short	0x0010
        /*0024*/ 	.byte	0x00, 0xf0, 0x21, 0x00


	//----- nvinfo : EIATTR_KPARAM_INFO
	.align		4
.L_76:
        /*0028*/ 	.byte	0x04, 0x17
        /*002a*/ 	.short	(.L_78 - .L_77)
.L_77:
        /*002c*/ 	.word	0x00000000
        /*0030*/ 	.short	0x0002
        /*0032*/ 	.short	0x000c
        /*0034*/ 	.byte	0x00, 0xf0, 0x11, 0x00


	//----- nvinfo : EIATTR_KPARAM_INFO
	.align		4
.L_78:
        /*0038*/ 	.byte	0x04, 0x17
        /*003a*/ 	.short	(.L_80 - .L_79)
.L_79:
        /*003c*/ 	.word	0x00000000
        /*0040*/ 	.short	0x0001
        /*0042*/ 	.short	0x0008
        /*0044*/ 	.byte	0x00, 0xf0, 0x11, 0x00


	//----- nvinfo : EIATTR_KPARAM_INFO
	.align		4
.L_80:
        /*0048*/ 	.byte	0x04, 0x17
        /*004a*/ 	.short	(.L_82 - .L_81)
.L_81:
        /*004c*/ 	.word	0x00000000
        /*0050*/ 	.short	0x0000
        /*0052*/ 	.short	0x0000
        /*0054*/ 	.byte	0x00, 0xf0, 0x21, 0x00


	//----- nvinfo : EIATTR_SPARSE_MMA_MASK
	.align		4
.L_82:
        /*0058*/ 	.byte	0x03, 0x50
        /*005a*/ 	.short	0x0000


	//----- nvinfo : EIATTR_MAXREG_COUNT
	.align		4
        /*005c*/ 	.byte	0x03, 0x1b
        /*005e*/ 	.short	0x00ff


	//----- nvinfo : EIATTR_MERCURY_ISA_VERSION
	.align		4
        /*0060*/ 	.byte	0x03, 0x5f
        /*0062*/ 	.short	0x0101


	//----- nvinfo : EIATTR_VRC_CTA_INIT_COUNT
	.align		4
        /*0064*/ 	.byte	0x02, 0x4a
	.zero		1
	.zero		1


	//----- nvinfo : EIATTR_EXIT_INSTR_OFFSETS
	.align		4
        /*0068*/ 	.byte	0x04, 0x1c
        /*006a*/ 	.short	(.L_84 - .L_83)


	//   ....[0]....
.L_83:
        /*006c*/ 	.word	0x00000180


	//   ....[1]....
        /*0070*/ 	.word	0x000009e0


	//   ....[2]....
        /*0074*/ 	.word	0x00000a10


	//   ....[3]....
        /*0078*/ 	.word	0x00000cf0


	//   ....[4]....
        /*007c*/ 	.word	0x00000d10


	//   ....[5]....
        /*0080*/ 	.word	0x00001400


	//   ....[6]....
        /*0084*/ 	.word	0x000016f0


	//----- nvinfo : EIATTR_MAX_THREADS
	.align		4
.L_84:
        /*0088*/ 	.byte	0x04, 0x05
        /*008a*/ 	.short	(.L_86 - .L_85)
.L_85:
        /*008c*/ 	.word	0x00000080
        /*0090*/ 	.word	0x00000001
        /*0094*/ 	.word	0x00000001


	//----- nvinfo : EIATTR_CRS_STACK_SIZE
	.align		4
.L_86:
        /*0098*/ 	.byte	0x04, 0x1e
        /*009a*/ 	.short	(.L_88 - .L_87)
.L_87:
        /*009c*/ 	.word	0x00000000


	//----- nvinfo : EIATTR_CBANK_PARAM_SIZE
	.align		4
.L_88:
        /*00a0*/ 	.byte	0x03, 0x19
        /*00a2*/ 	.short	0x0028


	//----- nvinfo : EIATTR_PARAM_CBANK
	.align		4
        /*00a4*/ 	.byte	0x04, 0x0a
        /*00a6*/ 	.short	(.L_90 - .L_89)
	.align		4
.L_89:
        /*00a8*/ 	.word	index@(.nv.constant0._ZN3cub18CUB_300001_SM_10006detail9transform16transform_kernelINS2_10policy_hubILb1EN4cuda3std3__45tupleIJN6thrust24THRUST_300001_SM_1000_NS17counting_iteratorIiNSA_11use_defaultESC_SC_EEEEEE10policy1000El7rng_gpuNSA_6detail15normal_iteratorINSA_10device_ptrIdEEEEJSD_EEEvT0_iT1_T2_DpNS2_10kernel_argIT3_EE)
        /*00ac*/ 	.short	0x0380
        /*00ae*/ 	.short	0x0028


	//----- nvinfo : EIATTR_SW_WAR
	.align		4
.L_90:
        /*00b0*/ 	.byte	0x04, 0x36
        /*00b2*/ 	.short	(.L_92 - .L_91)
.L_91:
        /*00b4*/ 	.word	0x00000008
.L_92:


//--------------------- .nv.info._ZN3cub18CUB_300001_SM_10006detail9transform16transform_kernelINS2_10policy_hubILb1EN4cuda3std3__45tupleIJN6thrust24THRUST_300001_SM_1000_NS17counting_iteratorIiNSA_11use_defaultESC_SC_EEEEEE10policy1000Ei7rng_gpuNSA_6detail15normal_iteratorINSA_10device_ptrIdEEEEJSD_EEEvT0_iT1_T2_DpNS2_10kernel_argIT3_EE --------------------------
	.section	.nv.info._ZN3cub18CUB_300001_SM_10006detail9transform16transform_kernelINS2_10policy_hubILb1EN4cuda3std3__45tupleIJN6thrust24THRUST_300001_SM_1000_NS17counting_iteratorIiNSA_11use_defaultESC_SC_EEEEEE10policy1000Ei7rng_gpuNSA_6detail15normal_iteratorINSA_10device_ptrIdEEEEJSD_EEEvT0_iT1_T2_DpNS2_10kernel_argIT3_EE,"",@"SHT_CUDA_INFO"
	.sectionflags	@""
	.align	4


	//----- nvinfo : EIATTR_CUDA_API_VERSION
	.align		4
        /*0000*/ 	.byte	0x04, 0x37
        /*0002*/ 	.short	(.L_94 - .L_93)
.L_93:
        /*0004*/ 	.word	0x00000082


	//----- nvinfo : EIATTR_KPARAM_INFO
	.align		4
.L_94:
        /*0008*/ 	.byte	0x04, 0x17
        /*000a*/ 	.short	(.L_96 - .L_95)
.L_95:
        /*000c*/ 	.word	0x00000000
        /*0010*/ 	.short	0x0004
        /*0012*/ 	.short	0x0018
        /*0014*/ 	.byte	0x00, 0xf0, 0x41, 0x00


	//----- nvinfo : EIATTR_KPARAM_INFO
	.align		4
.L_96:
        /*0018*/ 	.byte	0x04, 0x17
        /*001a*/ 	.short	(.L_98 - .L_97)
.L_97:
        /*001c*/ 	.word	0x00000000
        /*0020*/ 	.short	0x0003
        /*0022*/ 	.short	0x0010
        /*0024*/ 	.byte	0x00, 0xf0, 0x21, 0x00


	//----- nvinfo : EIATTR_KPARAM_INFO
	.align		4
.L_98:
        /*0028*/ 	.byte	0x04, 0x17
        /*002a*/ 	.short	(.L_100 - .L_99)
.L_99:
        /*002c*/ 	.word	0x00000000
        /*0030*/ 	.short	0x0002
        /*0032*/ 	.short	0x0008
        /*0034*/ 	.byte	0x00, 0xf0, 0x11, 0x00


	//----- nvinfo : EIATTR_KPARAM_INFO
	.align		4
.L_100:
        /*0038*/ 	.byte	0x04, 0x17
        /*003a*/ 	.short	(.L_102 - .L_101)
.L_101:
        /*003c*/ 	.word	0x00000000
        /*0040*/ 	.short	0x0001
        /*0042*/ 	.short	0x0004
        /*0044*/ 	.byte	0x00, 0xf0, 0x11, 0x00


	//----- nvinfo : EIATTR_KPARAM_INFO
	.align		4
.L_102:
        /*0048*/ 	.byte	0x04, 0x17
        /*004a*/ 	.short	(.L_104 - .L_103)
.L_103:
        /*004c*/ 	.word	0x00000000
        /*0050*/ 	.short	0x0000
        /*0052*/ 	.short	0x0000
        /*0054*/ 	.byte	0x00, 0xf0, 0x11, 0x00


	//----- nvinfo : EIATTR_SPARSE_MMA_MASK
	.align		4
.L_104:
        /*0058*/ 	.byte	0x03, 0x50
        /*005a*/ 	.short	0x0000


	//----- nvinfo : EIATTR_MAXREG_COUNT
	.align		4
        /*005c*/ 	.byte	0x03, 0x1b
        /*005e*/ 	.short	0x00ff


	//----- nvinfo : EIATTR_MERCURY_ISA_VERSION
	.align		4
        /*0060*/ 	.byte	0x03, 0x5f
        /*0062*/ 	.short	0x0101


	//----- nvinfo : EIATTR_VRC_CTA_INIT_COUNT
	.align		4
        /*0064*/ 	.byte	0x02, 0x4a
	.zero		1
	.zero		1


	//----- nvinfo : EIATTR_EXIT_INSTR_OFFSETS
	.align		4
        /*0068*/ 	.byte	0x04, 0x1c
        /*006a*/ 	.short	(.L_106 - .L_105)


	//   ....[0]....
.L_105:
        /*006c*/ 	.word	0x00000100


	//   ....[1]....
        /*0070*/ 	.word	0x000007f0


	//   ....[2]....
        /*0074*/ 	.word	0x00000ae0


	//   ....[3]....
        /*0078*/ 	.word	0x00000b00


	//   ....[4]....
        /*007c*/ 	.word	0x00001360


	//   ....[5]....
        /*0080*/ 	.word	0x00001390


	//   ....[6]....
        /*0084*/ 	.word	0x00001670


	//----- nvinfo : EIATTR_MAX_THREADS
	.align		4
.L_106:
        /*0088*/ 	.byte	0x04, 0x05
        /*008a*/ 	.short	(.L_108 - .L_107)
.L_107:
        /*008c*/ 	.word	0x00000080
        /*0090*/ 	.word	0x00000001
        /*0094*/ 	.word	0x00000001


	//----- nvinfo : EIATTR_CRS_STACK_SIZE
	.align		4
.L_108:
        /*0098*/ 	.byte	0x04, 0x1e
        /*009a*/ 	.short	(.L_110 - .L_109)
.L_109:
        /*009c*/ 	.word	0x00000000


	//----- nvinfo : EIATTR_CBANK_PARAM_SIZE
	.align		4
.L_110:
        /*00a0*/ 	.byte	0x03, 0x19
        /*00a2*/ 	.short	0x0028


	//----- nvinfo : EIATTR_PARAM_CBANK
	.align		4
        /*00a4*/ 	.byte	0x04, 0x0a
        /*00a6*/ 	.short	(.L_112 - .L_111)
	.align		4
.L_111:
        /*00a8*/ 	.word	index@(.nv.constant0._ZN3cub18CUB_300001_SM_10006detail9transform16transform_kernelINS2_10policy_hubILb1EN4cuda3std3__45tupleIJN6thrust24THRUST_300001_SM_1000_NS17counting_iteratorIiNSA_11use_defaultESC_SC_EEEEEE10policy1000Ei7rng_gpuNSA_6detail15normal_iteratorINSA_10device_ptrIdEEEEJSD_EEEvT0_iT1_T2_DpNS2_10kernel_argIT3_EE)
        /*00ac*/ 	.short	0x0380
        /*00ae*/ 	.short	0x0028


	//----- nvinfo : EIATTR_SW_WAR
	.align		4
.L_112:
        /*00b0*/ 	.byte	0x04, 0x36
        /*00b2*/ 	.short	(.L_114 - .L_113)
.L_113:
        /*00b4*/ 	.word	0x00000008
.L_114:


//--------------------- .nv.info._ZN3cub18CUB_300001_SM_10006detail8for_each13static_kernelINS2_12policy_hub_t12policy_500_tEmN6thrust24THRUST_300001_SM_1000_NS8cuda_cub20__uninitialized_fill7functorINS7_10device_ptrIdEEdEEEEvT0_T1_ --------------------------
	.section	.nv.info._ZN3cub18CUB_300001_SM_10006detail8for_each13static_kernelINS2_12policy_hub_t12policy_500_tEmN6thrust24THRUST_300001_SM_1000_NS8cuda_cub20__uninitialized_fill7functorINS7_10device_ptrIdEEdEEEEvT0_T1_,"",@"SHT_CUDA_INFO"
	.sectionflags	@""
	.align	4


	//----- nvinfo : EIATTR_CUDA_API_VERSION
	.align		4
        /*0000*/ 	.byte	0x04, 0x37
        /*0002*/ 	.short	(.L_116 - .L_115)
.L_115:
        /*0004*/ 	.word	0x00000082


	//----- nvinfo : EIATTR_KPARAM_INFO
	.align		4
.L_116:
        /*0008*/ 	.byte	0x04, 0x17
        /*000a*/ 	.short	(.L_118 - .L_117)
.L_117:
        /*000c*/ 	.word	0x00000000
        /*0010*/ 	.short	0x0001
        /*0012*/ 	.short	0x0008
        /*0014*/ 	.byte	0x00, 0xf0, 0x41, 0x00


	//----- nvinfo : EIATTR_KPARAM_INFO
	.align		4
.L_118:
        /*0018*/ 	.byte	0x04, 0x17
        /*001a*/ 	.short	(.L_120 - .L_119)
.L_119:
        /*001c*/ 	.word	0x00000000
        /*0020*/ 	.short	0x0000
        /*0022*/ 	.short	0x0000
        /*0024*/ 	.byte	0x00, 0xf0, 0x21, 0x00


	//----- nvinfo : EIATTR_SPARSE_MMA_MASK
	.align		4
.L_120:
        /*0028*/ 	.byte	0x03, 0x50
        /*002a*/ 	.short	0x0000


	//----- nvinfo : EIATTR_MAXREG_COUNT
	.align		4
        /*002c*/ 	.byte	0x03, 0x1b
        /*002e*/ 	.short	0x00ff


	//----- nvinfo : EIATTR_MERCURY_ISA_VERSION
	.align		4
        /*0030*/ 	.byte	0x03, 0x5f
        /*0032*/ 	.short	0x0101


	//----- nvinfo : EIATTR_VRC_CTA_INIT_COUNT
	.align		4
        /*0034*/ 	.byte	0x02, 0x4a
	.zero		1
	.zero		1


	//----- nvinfo : EIATTR_EXIT_INSTR_OFFSETS
	.align		4
        /*0038*/ 	.byte	0x04, 0x1c
        /*003a*/ 	.short	(.L_122 - .L_121)


	//   ....[0]....
.L_121:
        /*003c*/ 	.word	0x00000130


	//   ....[1]....
        /*0040*/ 	.word	0x00000230


	//   ....[2]....
        /*0044*/ 	.word	0x00000260


	//----- nvinfo : EIATTR_MAX_THREADS
	.align		4
.L_122:
        /*0048*/ 	.byte	0x04, 0x05
        /*004a*/ 	.short	(.L_124 - .L_123)
.L_123:
        /*004c*/ 	.word	0x00000100
        /*0050*/ 	.word	0x00000001
        /*0054*/ 	.word	0x00000001


	//----- nvinfo : EIATTR_CBANK_PARAM_SIZE
	.align		4
.L_124:
        /*0058*/ 	.byte	0x03, 0x19
        /*005a*/ 	.short	0x0018


	//----- nvinfo : EIATTR_PARAM_CBANK
	.align		4
        /*005c*/ 	.byte	0x04, 0x0a
        /*005e*/ 	.short	(.L_126 - .L_125)
	.align		4
.L_125:
        /*0060*/ 	.word	index@(.nv.constant0._ZN3cub18CUB_300001_SM_10006detail8for_each13static_kernelINS2_12policy_hub_t12policy_500_tEmN6thrust24THRUST_300001_SM_1000_NS8cuda_cub20__uninitialized_fill7functorINS7_10device_ptrIdEEdEEEEvT0_T1_)
        /*0064*/ 	.short	0x0380
        /*0066*/ 	.short	0x0018


	//----- nvinfo : EIATTR_SW_WAR
	.align		4
.L_126:
        /*0068*/ 	.byte	0x04, 0x36
        /*006a*/ 	.short	(.L_128 - .L_127)
.L_127:
        /*006c*/ 	.word	0x00000008
.L_128:


//--------------------- .nv.info._ZN3cub18CUB_300001_SM_10006detail11EmptyKernelIvEEvv --------------------------
	.section	.nv.info._ZN3cub18CUB_300001_SM_10006detail11EmptyKernelIvEEvv,"",@"SHT_CUDA_INFO"
	.sectionflags	@""
	.align	4


	//----- nvinfo : EIATTR_CUDA_API_VERSION
	.align		4
        /*0000*/ 	.byte	0x04, 0x37
        /*0002*/ 	.short	(.L_130 - .L_129)
.L_129:
        /*0004*/ 	.word	0x00000082


	//----- nvinfo : EIATTR_SPARSE_MMA_MASK
	.align		4
.L_130:
        /*0008*/ 	.byte	0x03, 0x50
        /*000a*/ 	.short	0x0000


	//----- nvinfo : EIATTR_MAXREG_COUNT
	.align		4
        /*000c*/ 	.byte	0x03, 0x1b
        /*000e*/ 	.short	0x00ff


	//----- nvinfo : EIATTR_MERCURY_ISA_VERSION
	.align		4
        /*0010*/ 	.byte	0x03, 0x5f
        /*0012*/ 	.short	0x0101


	//----- nvinfo : EIATTR_VRC_CTA_INIT_COUNT
	.align		4
        /*0014*/ 	.byte	0x02, 0x4a
	.zero		1
	.zero		1


	//----- nvinfo : EIATTR_EXIT_INSTR_OFFSETS
	.align		4
        /*0018*/ 	.byte	0x04, 0x1c
        /*001a*/ 	.short	(.L_132 - .L_131)


	//   ....[0]....
.L_131:
        /*001c*/ 	.word	0x00000010


	//----- nvinfo : EIATTR_SW_WAR
	.align		4
.L_132:
        /*0020*/ 	.byte	0x04, 0x36
        /*0022*/ 	.short	(.L_134 - .L_133)
.L_133:
        /*0024*/ 	.word	0x00000008
.L_134:


//--------------------- .nv.callgraph             --------------------------
	.section	.nv.callgraph,"",@"SHT_CUDA_CALLGRAPH"
	.align	4
	.sectionentsize	8
	.align		4
        /*0000*/ 	.word	0x00000000
	.align		4
        /*0004*/ 	.word	0xffffffff
	.align		4
        /*0008*/ 	.word	0x00000000
	.align		4
        /*000c*/ 	.word	0xfffffffe
	.align		4
        /*0010*/ 	.word	0x00000000
	.align		4
        /*0014*/ 	.word	0xfffffffd
	.align		4
        /*0018*/ 	.word	0x00000000
	.align		4
        /*001c*/ 	.word	0xfffffffc


//--------------------- .nv.constant4             --------------------------
	.section	.nv.constant4,"a",@progbits
	.align	8
	.align		8
.nv.constant4:
        /*0000*/ 	.dword	_ZN30_INTERNAL_0d16d97c_4_k_cu_main4cuda3std3__45__cpo5beginE
	.align		8
        /*0008*/ 	.dword	_ZN30_INTERNAL_0d16d97c_4_k_cu_main4cuda3std3__45__cpo3endE
	.align		8
        /*0010*/ 	.dword	_ZN30_INTERNAL_0d16d97c_4_k_cu_main4cuda3std3__45__cpo6cbeginE
	.align		8
        /*0018*/ 	.dword	_ZN30_INTERNAL_0d16d97c_4_k_cu_main4cuda3std3__45__cpo4cendE
	.align		8
        /*0020*/ 	.dword	_ZN30_INTERNAL_0d16d97c_4_k_cu_main4cuda3std3__45__cpo6rbeginE
	.align		8
        /*0028*/ 	.dword	_ZN30_INTERNAL_0d16d97c_4_k_cu_main4cuda3std3__45__cpo4rendE
	.align		8
        /*0030*/ 	.dword	_ZN30_INTERNAL_0d16d97c_4_k_cu_main4cuda3std3__45__cpo7crbeginE
	.align		8
        /*0038*/ 	.dword	_ZN30_INTERNAL_0d16d97c_4_k_cu_main4cuda3std3__45__cpo5crendE
	.align		8
        /*0040*/ 	.dword	_ZN30_INTERNAL_0d16d97c_4_k_cu_main4cuda3std3__432_GLOBAL__N__0d16d97c_4_k_cu_main6ignoreE
	.align		8
        /*0048*/ 	.dword	_ZN30_INTERNAL_0d16d97c_4_k_cu_main4cuda3std3__419piecewise_constructE
	.align		8
        /*0050*/ 	.dword	_ZN30_INTERNAL_0d16d97c_4_k_cu_main4cuda3std3__48in_placeE
	.align		8
        /*0058*/ 	.dword	_ZN30_INTERNAL_0d16d97c_4_k_cu_main4cuda3std3__420unreachable_sentinelE
	.align		8
        /*0060*/ 	.dword	_ZN30_INTERNAL_0d16d97c_4_k_cu_main4cuda3std3__47nulloptE
	.align		8
        /*0068*/ 	.dword	_ZN30_INTERNAL_0d16d97c_4_k_cu_main4cuda3std3__48unexpectE
	.align		8
        /*0070*/ 	.dword	_ZN30_INTERNAL_0d16d97c_4_k_cu_main4cuda3std6ranges3__45__cpo4swapE
	.align		8
        /*0078*/ 	.dword	_ZN30_INTERNAL_0d16d97c_4_k_cu_main4cuda3std6ranges3__45__cpo9iter_moveE
	.align		8
        /*0080*/ 	.dword	_ZN30_INTERNAL_0d16d97c_4_k_cu_main4cuda3std6ranges3__45__cpo5beginE
	.align		8
        /*0088*/ 	.dword	_ZN30_INTERNAL_0d16d97c_4_k_cu_main4cuda3std6ranges3__45__cpo3endE
	.align		8
        /*0090*/ 	.dword	_ZN30_INTERNAL_0d16d97c_4_k_cu_main4cuda3std6ranges3__45__cpo6cbeginE
	.align		8
        /*0098*/ 	.dword	_ZN30_INTERNAL_0d16d97c_4_k_cu_main4cuda3std6ranges3__45__cpo4cendE
	.align		8
        /*00a0*/ 	.dword	_ZN30_INTERNAL_0d16d97c_4_k_cu_main4cuda3std6ranges3__45__cpo7advanceE
	.align		8
        /*00a8*/ 	.dword	_ZN30_INTERNAL_0d16d97c_4_k_cu_main4cuda3std6ranges3__45__cpo9iter_swapE
	.align		8
        /*00b0*/ 	.dword	_ZN30_INTERNAL_0d16d97c_4_k_cu_main4cuda3std6ranges3__45__cpo4nextE
	.align		8
        /*00b8*/ 	.dword	_ZN30_INTERNAL_0d16d97c_4_k_cu_main4cuda3std6ranges3__45__cpo4prevE
	.align		8
        /*00c0*/ 	.dword	_ZN30_INTERNAL_0d16d97c_4_k_cu_main4cuda3std6ranges3__45__cpo4dataE
	.align		8
        /*00c8*/ 	.dword	_ZN30_INTERNAL_0d16d97c_4_k_cu_main4cuda3std6ranges3__45__cpo5cdataE
	.align		8
        /*00d0*/ 	.dword	_ZN30_INTERNAL_0d16d97c_4_k_cu_main4cuda3std6ranges3__45__cpo4sizeE
	.align		8
        /*00d8*/ 	.dword	_ZN30_INTERNAL_0d16d97c_4_k_cu_main4cuda3std6ranges3__45__cpo5ssizeE
	.align		8
        /*00e0*/ 	.dword	_ZN30_INTERNAL_0d16d97c_4_k_cu_main4cuda3std6ranges3__45__cpo8distanceE
	.align		8
        /*00e8*/ 	.dword	_ZN30_INTERNAL_0d16d97c_4_k_cu_main6thrust24THRUST_300001_SM_1000_NS8cuda_cub3parE
	.align		8
        /*00f0*/ 	.dword	_ZN30_INTERNAL_0d16d97c_4_k_cu_main6thrust24THRUST_300001_SM_1000_NS8cuda_cub10par_nosyncE
	.align		8
        /*00f8*/ 	.dword	_ZN30_INTERNAL_0d16d97c_4_k_cu_main6thrust24THRUST_300001_SM_1000_NS6system6detail10sequential3seqE
	.align		8
        /*0100*/ 	.dword	_ZN30_INTERNAL_0d16d97c_4_k_cu_main6thrust24THRUST_300001_SM_1000_NS12placeholders2_1E
	.align		8
        /*0108*/ 	.dword	_ZN30_INTERNAL_0d16d97c_4_k_cu_main6thrust24THRUST_300001_SM_1000_NS12placeholders2_2E
	.align		8
        /*0110*/ 	.dword	_ZN30_INTERNAL_0d16d97c_4_k_cu_main6thrust24THRUST_300001_SM_1000_NS12placeholders2_3E
	.align		8
        /*0118*/ 	.dword	_ZN30_INTERNAL_0d16d97c_4_k_cu_main6thrust24THRUST_300001_SM_1000_NS12placeholders2_4E
	.align		8
        /*0120*/ 	.dword	_ZN30_INTERNAL_0d16d97c_4_k_cu_main6thrust24THRUST_300001_SM_1000_NS12placeholders2_5E
	.align		8
        /*0128*/ 	.dword	_ZN30_INTERNAL_0d16d97c_4_k_cu_main6thrust24THRUST_300001_SM_1000_NS12placeholders2_6E
	.align		8
        /*0130*/ 	.dword	_ZN30_INTERNAL_0d16d97c_4_k_cu_main6thrust24THRUST_300001_SM_1000_NS12placeholders2_7E
	.align		8
        /*0138*/ 	.dword	_ZN30_INTERNAL_0d16d97c_4_k_cu_main6thrust24THRUST_300001_SM_1000_NS12placeholders2_8E
	.align		8
        /*0140*/ 	.dword	_ZN30_INTERNAL_0d16d97c_4_k_cu_main6thrust24THRUST_300001_SM_1000_NS12placeholders2_9E
	.align		8
        /*0148*/ 	.dword	_ZN30_INTERNAL_0d16d97c_4_k_cu_main6thrust24THRUST_300001_SM_1000_NS12placeholders3_10E
	.align		8
        /*0150*/ 	.dword	_ZN30_INTERNAL_0d16d97c_4_k_cu_main6thrust24THRUST_300001_SM_1000_NS3seqE


//--------------------- .text._ZN3cub18CUB_300001_SM_10006detail9transform16transform_kernelINS2_10policy_hubILb1EN4cuda3std3__45tupleIJN6thrust24THRUST_300001_SM_1000_NS17counting_iteratorIiNSA_11use_defaultESC_SC_EEEEEE10policy1000El7rng_gpuNSA_6detail15normal_iteratorINSA_10device_ptrIdEEEEJSD_EEEvT0_iT1_T2_DpNS2_10kernel_argIT3_EE --------------------------
	.section	.text._ZN3cub18CUB_300001_SM_10006detail9transform16transform_kernelINS2_10policy_hubILb1EN4cuda3std3__45tupleIJN6thrust24THRUST_300001_SM_1000_NS17counting_iteratorIiNSA_11use_defaultESC_SC_EEEEEE10policy1000El7rng_gpuNSA_6detail15normal_iteratorINSA_10device_ptrIdEEEEJSD_EEEvT0_iT1_T2_DpNS2_10kernel_argIT3_EE,"ax",@progbits
	.align	128
        .global         _ZN3cub18CUB_300001_SM_10006detail9transform16transform_kernelINS2_10policy_hubILb1EN4cuda3std3__45tupleIJN6thrust24THRUST_300001_SM_1000_NS17counting_iteratorIiNSA_11use_defaultESC_SC_EEEEEE10policy1000El7rng_gpuNSA_6detail15normal_iteratorINSA_10device_ptrIdEEEEJSD_EEEvT0_iT1_T2_DpNS2_10kernel_argIT3_EE
        .type           _ZN3cub18CUB_300001_SM_10006detail9transform16transform_kernelINS2_10policy_hubILb1EN4cuda3std3__45tupleIJN6thrust24THRUST_300001_SM_1000_NS17counting_iteratorIiNSA_11use_defaultESC_SC_EEEEEE10policy1000El7rng_gpuNSA_6detail15normal_iteratorINSA_10device_ptrIdEEEEJSD_EEEvT0_iT1_T2_DpNS2_10kernel_argIT3_EE,@function
        .size           _ZN3cub18CUB_300001_SM_10006detail9transform16transform_kernelINS2_10policy_hubILb1EN4cuda3std3__45tupleIJN6thrust24THRUST_300001_SM_1000_NS17counting_iteratorIiNSA_11use_defaultESC_SC_EEEEEE10policy1000El7rng_gpuNSA_6detail15normal_iteratorINSA_10device_ptrIdEEEEJSD_EEEvT0_iT1_T2_DpNS2_10kernel_argIT3_EE,(.L_x_49 - _ZN3cub18CUB_300001_SM_10006detail9transform16transform_kernelINS2_10policy_hubILb1EN4cuda3std3__45tupleIJN6thrust24THRUST_300001_SM_1000_NS17counting_iteratorIiNSA_11use_defaultESC_SC_EEEEEE10policy1000El7rng_gpuNSA_6detail15normal_iteratorINSA_10device_ptrIdEEEEJSD_EEEvT0_iT1_T2_DpNS2_10kernel_argIT3_EE)
        .other          _ZN3cub18CUB_300001_SM_10006detail9transform16transform_kernelINS2_10policy_hubILb1EN4cuda3std3__45tupleIJN6thrust24THRUST_300001_SM_1000_NS17counting_iteratorIiNSA_11use_defaultESC_SC_EEEEEE10policy1000El7rng_gpuNSA_6detail15normal_iteratorINSA_10device_ptrIdEEEEJSD_EEEvT0_iT1_T2_DpNS2_10kernel_argIT3_EE,@"STO_CUDA_ENTRY STV_DEFAULT"
_ZN3cub18CUB_300001_SM_10006detail9transform16transform_kernelINS2_10policy_hubILb1EN4cuda3std3__45tupleIJN6thrust24THRUST_300001_SM_1000_NS17counting_iteratorIiNSA_11use_defaultESC_SC_EEEEEE10policy1000El7rng_gpuNSA_6detail15normal_iteratorINSA_10device_ptrIdEEEEJSD_EEEvT0_iT1_T2_DpNS2_10kernel_argIT3_EE:
.text._ZN3cub18CUB_300001_SM_10006detail9transform16transform_kernelINS2_10policy_hubILb1EN4cuda3std3__45tupleIJN6thrust24THRUST_300001_SM_1000_NS17counting_iteratorIiNSA_11use_defaultESC_SC_EEEEEE10policy1000El7rng_gpuNSA_6detail15normal_iteratorINSA_10device_ptrIdEEEEJSD_EEEvT0_iT1_T2_DpNS2_10kernel_argIT3_EE:
[----:B------:R-:W-:Y:S01]  /*0000*/  LDC R1, c[0x0][0x37c] ;  /* 0x0000df00ff017b82 */ /* 0x000fe20000000800 */
[----:B------:R-:W0:Y:S07]  /*0010*/  LDCU UR5, c[0x0][0x388] ;  /* 0x00007100ff0577ac */ /* 0x000e2e0008000800 */
[----:B------:R-:W1:Y:S01]  /*0020*/  S2UR UR4, SR_CTAID.X ;  /* 0x00000000000479c3 */ /* 0x000e620000002500 */
[----:B------:R-:W2:Y:S01]  /*0030*/  LDCU.64 UR6, c[0x0][0x380] ;  /* 0x00007000ff0677ac */ /* 0x000ea20008000a00 */
[----:B------:R-:W3:Y:S06]  /*0040*/  LDCU.64 UR12, c[0x0][0x358] ;  /* 0x00006b00ff0c77ac */ /* 0x000eec0008000a00 */
[----:B------:R-:W4:Y:S01]  /*0050*/  LDC.64 R8, c[0x0][0x390] ;  /* 0x0000e400ff087b82 */ /* 0x000f220000000a00 */
[----:B------:R-:W-:Y:S01]  /*0060*/  UMOV UR11, 0xff800000 ;  /* 0xff800000000b7882 */ /* 0x000fe20000000000 */
[----:B0-----:R-:W-:-:S04]  /*0070*/  IMAD.U32 R0, RZ, RZ, UR5 ;  /* 0x00000005ff007e24 */ /* 0x001fc8000f8e00ff */
[----:B------:R-:W-:-:S04]  /*0080*/  IMAD.SHL.U32 R7, R0, 0x80, RZ ;  /* 0x0000008000077824 */ /* 0x000fc800078e00ff */
[----:B-1----:R-:W-:Y:S01]  /*0090*/  IMAD.WIDE.U32 R4, R7, UR4, RZ ;  /* 0x0000000407047c25 */ /* 0x002fe2000f8e00ff */
[----:B------:R-:W-:Y:S02]  /*00a0*/  SHF.R.S32.HI R2, RZ, 0x1f, R7 ;  /* 0x0000001fff027819 */ /* 0x000fe40000011407 */
[----:B--2---:R-:W-:-:S03]  /*00b0*/  IADD3 R6, P1, PT, -R4, UR6, RZ ;  /* 0x0000000604067c10 */ /* 0x004fc6000ff3e1ff */
[----:B------:R-:W-:Y:S01]  /*00c0*/  IMAD R3, R2, UR4, RZ ;  /* 0x0000000402037c24 */ /* 0x000fe2000f8e02ff */
[----:B------:R-:W-:-:S03]  /*00d0*/  ISETP.LT.U32.AND P0, PT, R6, R7, PT ;  /* 0x000000070600720c */ /* 0x000fc60003f01070 */
[----:B------:R-:W-:-:S05]  /*00e0*/  IMAD.IADD R5, R5, 0x1, R3 ;  /* 0x0000000105057824 */ /* 0x000fca00078e0203 */
[----:B------:R-:W-:Y:S02]  /*00f0*/  IADD3.X R3, PT, PT, ~R5, UR7, RZ, P1, !PT ;  /* 0x0000000705037c10 */ /* 0x000fe40008ffe5ff */
[C---:B----4-:R-:W-:Y:S02]  /*0100*/  LEA R8, P1, R4.reuse, R8, 0x3 ;  /* 0x0000000804087211 */ /* 0x050fe400078218ff */
[----:B------:R-:W-:Y:S01]  /*0110*/  ISETP.LT.AND.EX P0, PT, R3, R2, PT, P0 ;  /* 0x000000020300720c */ /* 0x000fe20003f01300 */
[----:B------:R-:W-:Y:S01]  /*0120*/  IMAD.MOV.U32 R3, RZ, RZ, 0x41dfffff ;  /* 0x41dfffffff037424 */ /* 0x000fe200078e00ff */
[----:B------:R-:W-:Y:S02]  /*0130*/  LEA.HI.X R9, R4, R9, R5, 0x3, P1 ;  /* 0x0000000904097211 */ /* 0x000fe400008f1c05 */
[----:B------:R-:W-:-:S04]  /*0140*/  SEL R2, R6, R7, P0 ;  /* 0x0000000706027207 */ /* 0x000fc80000000000 */
[----:B------:R-:W-:-:S13]  /*0150*/  ISETP.NE.AND P0, PT, R7, R2, PT ;  /* 0x000000020700720c */ /* 0x000fda0003f05270 */
[----:B---3--:R-:W-:Y:S05]  /*0160*/  @!P0 BRA `(.L_x_0) ;  /* 0x0000000800e48947 */ /* 0x008fea0003800000 */
[----:B------:R-:W-:-:S13]  /*0170*/  ISETP.GE.AND P0, PT, R0, 0x1, PT ;  /* 0x000000010000780c */ /* 0x000fda0003f06270 */
[----:B------:R-:W-:Y:S05]  /*0180*/  @!P0 EXIT ;  /* 0x000000000000894d */ /* 0x000fea0003800000 */
[----:B------:R-:W0:Y:S01]  /*0190*/  LDCU UR6, c[0x0][0x38c] ;  /* 0x00007180ff0677ac */ /* 0x000e220008000800 */
[----:B------:R-:W1:Y:S01]  /*01a0*/  S2R R6, SR_TID.X ;  /* 0x0000000000067919 */ /* 0x000e620000002100 */
[----:B------:R-:W-:Y:S01]  /*01b0*/  ISETP.NE.AND P0, PT, R0, 0x1, PT ;  /* 0x000000010000780c */ /* 0x000fe20003f05270 */
[----:B------:R-:W-:Y:S01]  /*01c0*/  IMAD.MOV.U32 R5, RZ, RZ, RZ ;  /* 0x000000ffff057224 */ /* 0x000fe200078e00ff */
[----:B0-----:R-:W-:-:S04]  /*01d0*/  UIMAD.WIDE.U32 UR4, UR6, 0x3, URZ ;  /* 0x00000003060478a5 */ /* 0x001fc8000f8e00ff */
[----:B------:R-:W-:-:S04]  /*01e0*/  UIADD3 UR4, UPT, UPT, -UR5, UR6, URZ ;  /* 0x0000000605047290 */ /* 0x000fc8000fffe1ff */
[----:B------:R-:W-:-:S04]  /*01f0*/  ULEA.HI UR4, UR4, UR5, URZ, 0x1f ;  /* 0x0000000504047291 */ /* 0x000fc8000f8ff8ff */
[----:B------:R-:W-:-:S04]  /*0200*/  USHF.R.U32.HI UR4, URZ, 0x1e, UR4 ;  /* 0x0000001eff047899 */ /* 0x000fc80008011604 */
[----:B------:R-:W-:-:S04]  /*0210*/  UIMAD UR4, UR4, -0x7fffffff, UR6 ;  /* 0x80000001040478a4 */ /* 0x000fc8000f8e0206 */
[----:B------:R-:W-:-:S04]  /*0220*/  UISETP.LT.U32.AND UP0, UPT, UR4, 0x1, UPT ;  /* 0x000000010400788c */ /* 0x000fc8000bf01070 */
[----:B------:R-:W-:Y:S01]  /*0230*/  USEL UR10, UR4, 0x1, !UP0 ;  /* 0x00000001040a7887 */ /* 0x000fe2000c000000 */
[----:B-1----:R-:W-:Y:S11]  /*0240*/  @!P0 BRA `(.L_x_1) ;  /* 0x0000000400d88947 */ /* 0x002ff60003800000 */
[----:B------:R-:W-:Y:S01]  /*0250*/  UIMAD.WIDE.U32 UR4, UR10, 0x50f79ad3, URZ ;  /* 0x50f79ad30a0478a5 */ /* 0x000fe2000f8e00ff */
[----:B------:R-:W0:Y:S01]  /*0260*/  MUFU.RCP64H R5, 2.14748262400000000000e+09 ;  /* 0x41dfffff00057908 */ /* 0x000e220000001800 */
[----:B------:R-:W-:Y:S02]  /*0270*/  IMAD.MOV.U32 R12, RZ, RZ, -0x800000 ;  /* 0xff800000ff0c7424 */ /* 0x000fe400078e00ff */
[----:B------:R-:W-:Y:S01]  /*0280*/  UIMAD.WIDE.U32 UR6, UR5, 0x3, URZ ;  /* 0x00000003050678a5 */ /* 0x000fe2000f8e00ff */
[----:B------:R-:W-:Y:S01]  /*0290*/  IMAD.MOV.U32 R13, RZ, RZ, 0x41dfffff ;  /* 0x41dfffffff0d7424 */ /* 0x000fe200078e00ff */
[----:B------:R-:W-:Y:S01]  /*02a0*/  UIMAD.WIDE.U32 UR14, UR4, 0x3, URZ ;  /* 0x00000003040e78a5 */ /* 0x000fe2000f8e00ff */
[----:B------:R-:W-:Y:S01]  /*02b0*/  IMAD.MOV.U32 R4, RZ, RZ, 0x1 ;  /* 0x00000001ff047424 */ /* 0x000fe200078e00ff */
[----:B------:R-:W-:-:S04]  /*02c0*/  UIMAD.WIDE.U32 UR6, UP0, UR4, -0x7fffffff, UR6 ;  /* 0x80000001040678a5 */ /* 0x000fc8000f800006 */
[----:B------:R-:W-:Y:S02]  /*02d0*/  UIADD3.X UR9, UPT, UPT, URZ, URZ, URZ, UP0, !UPT ;  /* 0x000000ffff097290 */ /* 0x000fe400087fe4ff */
[----:B------:R-:W-:Y:S01]  /*02e0*/  UIADD3 URZ, UP0, UPT, UR15, UR6, URZ ;  /* 0x000000060fff7290 */ /* 0x000fe2000ff1e0ff */
[----:B------:R-:W-:-:S03]  /*02f0*/  UMOV UR8, UR7 ;  /* 0x0000000700087c82 */ /* 0x000fc60008000000 */
[----:B------:R-:W-:Y:S01]  /*0300*/  UIMAD.WIDE.U32.X UR6, UR5, -0x7fffffff, UR8, UP0 ;  /* 0x80000001050678a5 */ /* 0x000fe200080e0408 */
[----:B0-----:R-:W-:-:S03]  /*0310*/  DFMA R10, R4, -R12, 1 ;  /* 0x3ff00000040a742b */ /* 0x001fc6000000080c */
[----:B------:R-:W-:-:S04]  /*0320*/  USHF.R.U64 UR6, UR6, 0x1e, UR7 ;  /* 0x0000001e06067899 */ /* 0x000fc80008001207 */
[----:B------:R-:W-:Y:S01]  /*0330*/  UIMAD UR6, UR6, -0x7fffffff, UR4 ;  /* 0x80000001060678a4 */ /* 0x000fe2000f8e0204 */
[----:B------:R-:W-:-:S03]  /*0340*/  DFMA R10, R10, R10, R10 ;  /* 0x0000000a0a0a722b */ /* 0x000fc6000000000a */
[----:B------:R-:W-:-:S04]  /*0350*/  UIMAD.WIDE.U32 UR4, UR6, 0x5e4789c9, URZ ;  /* 0x5e4789c9060478a5 */ /* 0x000fc8000f8e00ff */
[----:B------:R-:W-:Y:S01]  /*0360*/  USHF.R.U32.HI UR5, URZ, 0xe, UR5 ;  /* 0x0000000eff057899 */ /* 0x000fe20008011605 */
[----:B------:R-:W-:-:S03]  /*0370*/  DFMA R10, R4, R10, R4 ;  /* 0x0000000a040a722b */ /* 0x000fc60000000004 */
[----:B------:R-:W-:Y:S02]  /*0380*/  UIMAD UR6, UR5, -0xadc8, UR6 ;  /* 0xffff5238050678a4 */ /* 0x000fe4000f8e0206 */
[----:B------:R-:W-:Y:S02]  /*0390*/  UIMAD UR5, UR5, 0xd47, URZ ;  /* 0x00000d47050578a4 */ /* 0x000fe4000f8e02ff */
[----:B------:R-:W-:Y:S01]  /*03a0*/  UIMAD UR6, UR6, 0xbc8f, URZ ;  /* 0x0000bc8f060678a4 */ /* 0x000fe2000f8e02ff */
[----:B------:R-:W-:Y:S01]  /*03b0*/  DFMA R4, R10, -R12, 1 ;  /* 0x3ff000000a04742b */ /* 0x000fe2000000080c */
[----:B------:R-:W-:Y:S02]  /*03c0*/  ULOP3.LUT UR4, UR5, 0x7fffffff, URZ, 0x3c, !UPT ;  /* 0x7fffffff05047892 */ /* 0x000fe4000f8e3cff */
[----:B------:R-:W-:-:S05]  /*03d0*/  UISETP.GE.U32.AND UP0, UPT, UR6, UR5, UPT ;  /* 0x000000050600728c */ /* 0x000fca000bf06070 */
[----:B------:R-:W-:-:S06]  /*03e0*/  DFMA R4, R10, R4, R10 ;  /* 0x000000040a04722b */ /* 0x000fcc000000000a */
[----:B------:R-:W-:-:S04]  /*03f0*/  @UP0 UIADD3 UR4, UPT, UPT, -UR5, URZ, URZ ;  /* 0x000000ff05040290 */ /* 0x000fc8000fffe1ff */
[----:B------:R-:W-:-:S09]  /*0400*/  UIADD3 UR4, UPT, UPT, UR6, -0x1, UR4 ;  /* 0xffffffff06047890 */ /* 0x000fd2000fffe004 */
[----:B------:R-:W0:Y:S02]  /*0410*/  I2F.F64.U32 R14, UR4 ;  /* 0x00000004000e7d12 */ /* 0x000e240008201800 */
[----:B0-----:R-:W-:Y:S01]  /*0420*/  DMUL R10, R14, R4 ;  /* 0x000000040e0a7228 */ /* 0x001fe20000000000 */
[----:B------:R-:W-:-:S07]  /*0430*/  FSETP.GEU.AND P1, PT, |R15|, 6.5827683646048100446e-37, PT ;  /* 0x036000000f00780b */ /* 0x000fce0003f2e200 */
[----:B------:R-:W-:-:S08]  /*0440*/  DFMA R12, R10, -R12, R14 ;  /* 0x8000000c0a0c722b */ /* 0x000fd0000000000e */
[----:B------:R-:W-:-:S10]  /*0450*/  DFMA R4, R4, R12, R10 ;  /* 0x0000000c0404722b */ /* 0x000fd4000000000a */
[----:B------:R-:W-:-:S05]  /*0460*/  FFMA R0, RZ, 27.999998092651367188, R5 ;  /* 0x41dfffffff007823 */ /* 0x000fca0000000005 */
[----:B------:R-:W-:-:S13]  /*0470*/  FSETP.GT.AND P0, PT, |R0|, 1.469367938527859385e-39, PT ;  /* 0x001000000000780b */ /* 0x000fda0003f04200 */
[----:B------:R-:W-:Y:S05]  /*0480*/  @P0 BRA P1, `(.L_x_2) ;  /* 0x0000000000100947 */ /* 0x000fea0000800000 */
[----:B------:R-:W-:-:S07]  /*0490*/  MOV R0, 0x4b0 ;  /* 0x000004b000007802 */ /* 0x000fce0000000f00 */
[----:B------:R-:W-:Y:S05]  /*04a0*/  CALL.REL.NOINC `($__internal_0_$__cuda_sm20_div_rn_f64_full) ;  /* 0x0000001000947944 */ /* 0x000fea0003c00000 */
[----:B------:R-:W-:Y:S02]  /*04b0*/  IMAD.MOV.U32 R4, RZ, RZ, R10 ;  /* 0x000000ffff047224 */ /* 0x000fe400078e000a */
[----:B------:R-:W-:-:S07]  /*04c0*/  IMAD.MOV.U32 R5, RZ, RZ, R11 ;  /* 0x000000ffff057224 */ /* 0x000fce00078e000b */
.L_x_2:
[----:B------:R-:W0:Y:S01]  /*04d0*/  LDCU UR4, c[0x0][0x388] ;  /* 0x00007100ff0477ac */ /* 0x000e220008000800 */
[----:B------:R-:W-:Y:S01]  /*04e0*/  MOV R10, 0x0 ;  /* 0x00000000000a7802 */ /* 0x000fe20000000f00 */
[----:B------:R-:W-:-:S06]  /*04f0*/  IMAD.MOV.U32 R11, RZ, RZ, 0x402e0000 ;  /* 0x402e0000ff0b7424 */ /* 0x000fcc00078e00ff */
[----:B------:R-:W-:Y:S01]  /*0500*/  DFMA R4, R4, R10, 25 ;  /* 0x403900000404742b */ /* 0x000fe2000000000a */
[----:B------:R-:W-:Y:S01]  /*0510*/  IMAD.MOV.U32 R11, RZ, RZ, R6 ;  /* 0x000000ffff0b7224 */ /* 0x000fe200078e0006 */
[----:B0-----:R-:W-:-:S04]  /*0520*/  ULOP3.LUT UR4, UR4, 0x7ffffffe, URZ, 0xc0, !UPT ;  /* 0x7ffffffe04047892 */ /* 0x001fc8000f8ec0ff */
[----:B------:R-:W-:-:S04]  /*0530*/  UIADD3 UR4, UPT, UPT, -UR4, URZ, URZ ;  /* 0x000000ff04047290 */ /* 0x000fc8000fffe1ff */
[----:B------:R-:W-:-:S09]  /*0540*/  UISETP.GE.AND UP0, UPT, UR4, URZ, UPT ;  /* 0x000000ff0400728c */ /* 0x000fd2000bf06270 */
[----:B------:R-:W-:Y:S05]  /*0550*/  BRA.U UP0, `(.L_x_3) ;  /* 0x0000000100e87547 */ /* 0x000fea000b800000 */
[----:B------:R-:W-:Y:S01]  /*0560*/  UIADD3 UR5, UPT, UPT, -UR4, URZ, URZ ;  /* 0x000000ff04057290 */ /* 0x000fe2000fffe1ff */
[----:B------:R-:W-:-:S03]  /*0570*/  PLOP3.LUT P0, PT, PT, PT, PT, 0x80, 0x8 ;  /* 0x000000000008781c */ /* 0x000fc60003f0f070 */
[----:B------:R-:W-:-:S09]  /*0580*/  UISETP.GT.AND UP0, UPT, UR5, 0x6, UPT ;  /* 0x000000060500788c */ /* 0x000fd2000bf04270 */
[----:B------:R-:W-:Y:S05]  /*0590*/  BRA.U !UP0, `(.L_x_4) ;  /* 0x0000000108807547 */ /* 0x000fea000b800000 */
[----:B------:R-:W-:-:S13]  /*05a0*/  PLOP3.LUT P0, PT, PT, PT, PT, 0x8, 0x80 ;  /* 0x000000000080781c */ /* 0x000fda0003f0e170 */
.L_x_5:
[C---:B0-----:R-:W-:Y:S01]  /*05b0*/  VIADD R13, R11.reuse, 0x80 ;  /* 0x000000800b0d7836 */ /* 0x041fe20000000000 */
[CC--:B------:R-:W-:Y:S01]  /*05c0*/  ISETP.GE.AND P4, PT, R11.reuse, R2.reuse, PT ;  /* 0x000000020b00720c */ /* 0x0c0fe20003f86270 */
[C---:B------:R-:W-:Y:S01]  /*05d0*/  VIADD R15, R11.reuse, 0x180 ;  /* 0x000001800b0f7836 */ /* 0x040fe20000000000 */
[----:B------:R-:W-:Y:S01]  /*05e0*/  UIADD3 UR4, UPT, UPT, UR4, 0x8, URZ ;  /* 0x0000000804047890 */ /* 0x000fe2000fffe0ff */
[----:B------:R-:W-:Y:S01]  /*05f0*/  VIADD R17, R11, 0x200 ;  /* 0x000002000b117836 */ /* 0x000fe20000000000 */
[-C--:B------:R-:W-:Y:S01]  /*0600*/  ISETP.GE.AND P5, PT, R13, R2.reuse, PT ;  /* 0x000000020d00720c */ /* 0x080fe20003fa6270 */
[----:B------:R-:W-:Y:S01]  /*0610*/  VIADD R13, R11, 0x280 ;  /* 0x000002800b0d7836 */ /* 0x000fe20000000000 */
[-C--:B------:R-:W-:Y:S01]  /*0620*/  ISETP.GE.AND P3, PT, R15, R2.reuse, PT ;  /* 0x000000020f00720c */ /* 0x080fe20003f66270 */
[C---:B------:R-:W-:Y:S01]  /*0630*/  VIADD R15, R11.reuse, 0x100 ;  /* 0x000001000b0f7836 */ /* 0x040fe20000000000 */
[----:B------:R-:W-:Y:S01]  /*0640*/  UISETP.GE.AND UP0, UPT, UR4, -0x6, UPT ;  /* 0xfffffffa0400788c */ /* 0x000fe2000bf06270 */
[----:B------:R-:W-:Y:S01]  /*0650*/  VIADD R19, R11, 0x300 ;  /* 0x000003000b137836 */ /* 0x000fe20000000000 */
[-C--:B------:R-:W-:Y:S01]  /*0660*/  ISETP.GE.AND P2, PT, R13, R2.reuse, PT ;  /* 0x000000020d00720c */ /* 0x080fe20003f46270 */
[----:B------:R-:W-:Y:S01]  /*0670*/  IMAD.WIDE R12, R11, 0x8, R8 ;  /* 0x000000080b0c7825 */ /* 0x000fe200078e0208 */
[----:B------:R-:W-:-:S03]  /*0680*/  ISETP.GE.AND P1, PT, R15, R2, PT ;  /* 0x000000020f00720c */ /* 0x000fc60003f26270 */
[----:B------:R-:W-:Y:S01]  /*0690*/  VIADD R21, R11, 0x380 ;  /* 0x000003800b157836 */ /* 0x000fe20000000000 */
[----:B------:R0:W-:Y:S01]  /*06a0*/  @!P4 STG.E.64 desc[UR12][R12.64], R4 ;  /* 0x000000040c00c986 */ /* 0x0001e2000c101b0c */
[-C--:B------:R-:W-:Y:S01]  /*06b0*/  ISETP.GE.AND P4, PT, R17, R2.reuse, PT ;  /* 0x000000021100720c */ /* 0x080fe20003f86270 */
[--C-:B------:R-:W-:Y:S01]  /*06c0*/  IMAD.WIDE R14, R15, 0x8, R8.reuse ;  /* 0x000000080f0e7825 */ /* 0x100fe200078e0208 */
[----:B------:R-:W-:Y:S01]  /*06d0*/  IADD3 R11, PT, PT, R11, 0x400, RZ ;  /* 0x000004000b0b7810 */ /* 0x000fe20007ffe0ff */
[----:B------:R0:W-:Y:S01]  /*06e0*/  @!P5 STG.E.64 desc[UR12][R12.64+0x400], R4 ;  /* 0x000400040c00d986 */ /* 0x0001e2000c101b0c */
[-C--:B------:R-:W-:Y:S01]  /*06f0*/  ISETP.GE.AND P5, PT, R19, R2.reuse, PT ;  /* 0x000000021300720c */ /* 0x080fe20003fa6270 */
[--C-:B------:R-:W-:Y:S01]  /*0700*/  IMAD.WIDE R16, R17, 0x8, R8.reuse ;  /* 0x0000000811107825 */ /* 0x100fe200078e0208 */
[----:B------:R-:W-:Y:S01]  /*0710*/  ISETP.GE.AND P6, PT, R21, R2, PT ;  /* 0x000000021500720c */ /* 0x000fe20003fc6270 */
[----:B------:R0:W-:Y:S02]  /*0720*/  @!P3 STG.E.64 desc[UR12][R14.64+0x400], R4 ;  /* 0x000400040e00b986 */ /* 0x0001e4000c101b0c */
[----:B------:R-:W-:-:S02]  /*0730*/  IMAD.WIDE R18, R19, 0x8, R8 ;  /* 0x0000000813127825 */ /* 0x000fc400078e0208 */
[----:B------:R0:W-:Y:S04]  /*0740*/  @!P1 STG.E.64 desc[UR12][R14.64], R4 ;  /* 0x000000040e009986 */ /* 0x0001e8000c101b0c */
[----:B------:R0:W-:Y:S04]  /*0750*/  @!P4 STG.E.64 desc[UR12][R16.64], R4 ;  /* 0x000000041000c986 */ /* 0x0001e8000c101b0c */
[----:B------:R0:W-:Y:S04]  /*0760*/  @!P2 STG.E.64 desc[UR12][R16.64+0x400], R4 ;  /* 0x000400041000a986 */ /* 0x0001e8000c101b0c */
[----:B------:R0:W-:Y:S04]  /*0770*/  @!P5 STG.E.64 desc[UR12][R18.64], R4 ;  /* 0x000000041200d986 */ /* 0x0001e8000c101b0c */
[----:B------:R0:W-:Y:S01]  /*0780*/  @!P6 STG.E.64 desc[UR12][R18.64+0x400], R4 ;  /* 0x000400041200e986 */ /* 0x0001e2000c101b0c */
[----:B------:R-:W-:Y:S05]  /*0790*/  BRA.U !UP0, `(.L_x_5) ;  /* 0xfffffffd08847547 */ /* 0x000fea000b83ffff */
.L_x_4:
[----:B------:R-:W-:-:S04]  /*07a0*/  UIADD3 UR5, UPT, UPT, -UR4, URZ, URZ ;  /* 0x000000ff04057290 */ /* 0x000fc8000fffe1ff */
[----:B------:R-:W-:-:S09]  /*07b0*/  UISETP.GT.AND UP0, UPT, UR5, 0x2, UPT ;  /* 0x000000020500788c */ /* 0x000fd2000bf04270 */
[----:B------:R-:W-:Y:S05]  /*07c0*/  BRA.U !UP0, `(.L_x_6) ;  /* 0x0000000108447547 */ /* 0x000fea000b800000 */
[C---:B0-----:R-:W-:Y:S01]  /*07d0*/  VIADD R17, R11.reuse, 0x100 ;  /* 0x000001000b117836 */ /* 0x041fe20000000000 */
[CC--:B------:R-:W-:Y:S01]  /*07e0*/  ISETP.GE.AND P0, PT, R11.reuse, R2.reuse, PT ;  /* 0x000000020b00720c */ /* 0x0c0fe20003f06270 */
[----:B------:R-:W-:Y:S01]  /*07f0*/  VIADD R13, R11, 0x80 ;  /* 0x000000800b0d7836 */ /* 0x000fe20000000000 */
[----:B------:R-:W-:Y:S01]  /*0800*/  UIADD3 UR4, UPT, UPT, UR4, 0x2, URZ ;  /* 0x0000000204047890 */ /* 0x000fe2000fffe0ff */
[C---:B------:R-:W-:Y:S01]  /*0810*/  VIADD R15, R17.reuse, 0x80 ;  /* 0x00000080110f7836 */ /* 0x040fe20000000000 */
[-C--:B------:R-:W-:Y:S02]  /*0820*/  ISETP.GE.AND P2, PT, R17, R2.reuse, PT ;  /* 0x000000021100720c */ /* 0x080fe40003f46270 */
[-C--:B------:R-:W-:Y:S01]  /*0830*/  ISETP.GE.AND P1, PT, R13, R2.reuse, PT ;  /* 0x000000020d00720c */ /* 0x080fe20003f26270 */
[----:B------:R-:W-:Y:S01]  /*0840*/  IMAD.WIDE R12, R11, 0x8, R8 ;  /* 0x000000080b0c7825 */ /* 0x000fe200078e0208 */
[----:B------:R-:W-:Y:S01]  /*0850*/  ISETP.GE.AND P3, PT, R15, R2, PT ;  /* 0x000000020f00720c */ /* 0x000fe20003f66270 */
[----:B------:R-:W-:-:S02]  /*0860*/  UIADD3 UR4, UPT, UPT, UR4, 0x2, URZ ;  /* 0x0000000204047890 */ /* 0x000fc4000fffe0ff */
[C---:B------:R-:W-:Y:S02]  /*0870*/  IMAD.WIDE R14, R17.reuse, 0x8, R8 ;  /* 0x00000008110e7825 */ /* 0x040fe400078e0208 */
[----:B------:R1:W-:Y:S01]  /*0880*/  @!P0 STG.E.64 desc[UR12][R12.64], R4 ;  /* 0x000000040c008986 */ /* 0x0003e2000c101b0c */
[----:B------:R-:W-:Y:S01]  /*0890*/  PLOP3.LUT P0, PT, PT, PT, PT, 0x8, 0x80 ;  /* 0x000000000080781c */ /* 0x000fe20003f0e170 */
[----:B------:R-:W-:-:S04]  /*08a0*/  VIADD R11, R17, 0x100 ;  /* 0x00000100110b7836 */ /* 0x000fc80000000000 */
[----:B------:R1:W-:Y:S04]  /*08b0*/  @!P1 STG.E.64 desc[UR12][R12.64+0x400], R4 ;  /* 0x000400040c009986 */ /* 0x0003e8000c101b0c */
[----:B------:R1:W-:Y:S04]  /*08c0*/  @!P2 STG.E.64 desc[UR12][R14.64], R4 ;  /* 0x000000040e00a986 */ /* 0x0003e8000c101b0c */
[----:B------:R1:W-:Y:S02]  /*08d0*/  @!P3 STG.E.64 desc[UR12][R14.64+0x400], R4 ;  /* 0x000400040e00b986 */ /* 0x0003e4000c101b0c */
.L_x_6:
[----:B------:R-:W-:-:S13]  /*08e0*/  ISETP.EQ.AND P1, PT, RZ, UR4, PT ;  /* 0x00000004ff007c0c */ /* 0x000fda000bf22270 */
[----:B------:R-:W-:Y:S05]  /*08f0*/  @!P0 BRA P1, `(.L_x_7) ;  /* 0x0000000000288947 */ /* 0x000fea0000800000 */
.L_x_3:
[C---:B012---:R-:W-:Y:S01]  /*0900*/  VIADD R13, R11.reuse, 0x80 ;  /* 0x000000800b0d7836 */ /* 0x047fe20000000000 */
[----:B------:R-:W-:Y:S01]  /*0910*/  ISETP.GE.AND P0, PT, R11, R2, PT ;  /* 0x000000020b00720c */ /* 0x000fe20003f06270 */
[----:B------:R-:W-:-:S03]  /*0920*/  UIADD3 UR4, UPT, UPT, UR4, 0x2, URZ ;  /* 0x0000000204047890 */ /* 0x000fc6000fffe0ff */
[----:B------:R-:W-:Y:S01]  /*0930*/  ISETP.GE.AND P1, PT, R13, R2, PT ;  /* 0x000000020d00720c */ /* 0x000fe20003f26270 */
[----:B------:R-:W-:Y:S01]  /*0940*/  IMAD.WIDE R12, R11, 0x8, R8 ;  /* 0x000000080b0c7825 */ /* 0x000fe200078e0208 */
[----:B------:R-:W-:-:S03]  /*0950*/  UISETP.NE.AND UP0, UPT, UR4, URZ, UPT ;  /* 0x000000ff0400728c */ /* 0x000fc6000bf05270 */
[----:B------:R-:W-:-:S04]  /*0960*/  VIADD R11, R11, 0x100 ;  /* 0x000001000b0b7836 */ /* 0x000fc80000000000 */
[----:B------:R2:W-:Y:S04]  /*0970*/  @!P0 STG.E.64 desc[UR12][R12.64], R4 ;  /* 0x000000040c008986 */ /* 0x0005e8000c101b0c */
[----:B------:R2:W-:Y:S01]  /*0980*/  @!P1 STG.E.64 desc[UR12][R12.64+0x400], R4 ;  /* 0x000400040c009986 */ /* 0x0005e2000c101b0c */
[----:B------:R-:W-:Y:S05]  /*0990*/  BRA.U UP0, `(.L_x_3) ;  /* 0xfffffffd00d87547 */ /* 0x000fea000b83ffff */
.L_x_7:
[----:B012---:R-:W-:-:S07]  /*09a0*/  LOP3.LUT R5, R7, 0xffffff00, RZ, 0xc0, !PT ;  /* 0xffffff0007057812 */ /* 0x007fce00078ec0ff */
.L_x_1:
[----:B------:R-:W0:Y:S02]  /*09b0*/  LDC R0, c[0x0][0x388] ;  /* 0x0000e200ff007b82 */ /* 0x000e240000000800 */
[----:B0-----:R-:W-:-:S04]  /*09c0*/  LOP3.LUT R0, R0, 0x1, RZ, 0xc0, !PT ;  /* 0x0000000100007812 */ /* 0x001fc800078ec0ff */
[----:B------:R-:W-:-:S13]  /*09d0*/  ISETP.NE.U32.AND P0, PT, R0, 0x1, PT ;  /* 0x000000010000780c */ /* 0x000fda0003f05070 */
[----:B------:R-:W-:Y:S05]  /*09e0*/  @P0 EXIT ;  /* 0x000000000000094d */ /* 0x000fea0003800000 */
[----:B------:R-:W-:-:S05]  /*09f0*/  IMAD.IADD R7, R6, 0x1, R5 ;  /* 0x0000000106077824 */ /* 0x000fca00078e0205 */
[----:B------:R-:W-:-:S13]  /*0a00*/  ISETP.GE.AND P0, PT, R7, R2, PT ;  /* 0x000000020700720c */ /* 0x000fda0003f06270 */
[----:B------:R-:W-:Y:S05]  /*0a10*/  @P0 EXIT ;  /* 0x000000000000094d */ /* 0x000fea0003800000 */
[----:B------:R-:W-:Y:S01]  /*0a20*/  UIMAD.WIDE.U32 UR4, UR10, 0x50f79ad3, URZ ;  /* 0x50f79ad30a0478a5 */ /* 0x000fe2000f8e00ff */
[----:B------:R-:W0:Y:S01]  /*0a30*/  MUFU.RCP64H R5, 2.14748262400000000000e+09 ;  /* 0x41dfffff00057908 */ /* 0x000e220000001800 */
[----:B------:R-:W-:Y:S02]  /*0a40*/  HFMA2 R4, -RZ, RZ, 0, 5.9604644775390625e-08 ;  /* 0x00000001ff047431 */ /* 0x000fe400000001ff */
[----:B------:R-:W-:Y:S01]  /*0a50*/  IMAD.MOV.U32 R10, RZ, RZ, -0x800000 ;  /* 0xff800000ff0a7424 */ /* 0x000fe200078e00ff */
[----:B------:R-:W-:Y:S01]  /*0a60*/  UIMAD.WIDE.U32 UR6, UR5, 0x3, URZ ;  /* 0x00000003050678a5 */ /* 0x000fe2000f8e00ff */
[----:B------:R-:W-:Y:S01]  /*0a70*/  IMAD.MOV.U32 R11, RZ, RZ, 0x41dfffff ;  /* 0x41dfffffff0b7424 */ /* 0x000fe200078e00ff */
[----:B------:R-:W-:Y:S02]  /*0a80*/  UIMAD.WIDE.U32 UR14, UR4, 0x3, URZ ;  /* 0x00000003040e78a5 */ /* 0x000fe4000f8e00ff */
        /* <DEDUP_REMOVED lines=33> */
.L_x_8:
[----:B------:R-:W-:Y:S02]  /*0ca0*/  IMAD.MOV.U32 R2, RZ, RZ, 0x0 ;  /* 0x00000000ff027424 */ /* 0x000fe400078e00ff */
[----:B------:R-:W-:Y:S02]  /*0cb0*/  IMAD.MOV.U32 R3, RZ, RZ, 0x402e0000 ;  /* 0x402e0000ff037424 */ /* 0x000fe400078e00ff */
[----:B------:R-:W-:-:S04]  /*0cc0*/  IMAD.WIDE R8, R7, 0x8, R8 ;  /* 0x0000000807087825 */ /* 0x000fc800078e0208 */
[----:B------:R-:W-:-:S07]  /*0cd0*/  DFMA R4, R4, R2, 25 ;  /* 0x403900000404742b */ /* 0x000fce0000000002 */
[----:B------:R-:W-:Y:S01]  /*0ce0*/  STG.E.64 desc[UR12][R8.64], R4 ;  /* 0x0000000408007986 */ /* 0x000fe2000c101b0c */
[----:B------:R-:W-:Y:S05]  /*0cf0*/  EXIT ;  /* 0x000000000000794d */ /* 0x000fea0003800000 */
.L_x_0:
        /* <DEDUP_REMOVED lines=52> */
[----:B------:R-:W-:Y:S01]  /*1040*/  MOV R4, R10 ;  /* 0x0000000a00047202 */ /* 0x000fe20000000f00 */
[----:B------:R-:W-:-:S07]  /*1050*/  IMAD.MOV.U32 R5, RZ, RZ, R11 ;  /* 0x000000ffff057224 */ /* 0x000fce00078e000b */
.L_x_10:
[----:B------:R-:W0:Y:S01]  /*1060*/  LDC R0, c[0x0][0x388] ;  /* 0x0000e200ff007b82 */ /* 0x000e220000000800 */
[----:B------:R-:W-:Y:S02]  /*1070*/  IMAD.MOV.U32 R10, RZ, RZ, 0x0 ;  /* 0x00000000ff0a7424 */ /* 0x000fe400078e00ff */
[----:B------:R-:W-:-:S06]  /*1080*/  IMAD.MOV.U32 R11, RZ, RZ, 0x402e0000 ;  /* 0x402e0000ff0b7424 */ /* 0x000fcc00078e00ff */
[----:B------:R-:W-:Y:S01]  /*1090*/  DFMA R4, R4, R10, 25 ;  /* 0x403900000404742b */ /* 0x000fe2000000000a */
[----:B------:R-:W-:Y:S01]  /*10a0*/  IMAD.MOV.U32 R11, RZ, RZ, R2 ;  /* 0x000000ffff0b7224 */ /* 0x000fe200078e0002 */
[----:B0-----:R-:W-:-:S05]  /*10b0*/  LOP3.LUT R6, R0, 0x7ffffffe, RZ, 0xc0, !PT ;  /* 0x7ffffffe00067812 */ /* 0x001fca00078ec0ff */
[----:B------:R-:W-:-:S05]  /*10c0*/  IMAD.MOV R6, RZ, RZ, -R6 ;  /* 0x000000ffff067224 */ /* 0x000fca00078e0a06 */
[----:B------:R-:W-:-:S13]  /*10d0*/  ISETP.GE.AND P0, PT, R6, RZ, PT ;  /* 0x000000ff0600720c */ /* 0x000fda0003f06270 */
[----:B------:R-:W-:Y:S05]  /*10e0*/  @P0 BRA `(.L_x_11) ;  /* 0x00000000009c0947 */ /* 0x000fea0003800000 */
[----:B------:R-:W-:Y:S01]  /*10f0*/  IMAD.MOV R10, RZ, RZ, -R6 ;  /* 0x000000ffff0a7224 */ /* 0x000fe200078e0a06 */
[----:B------:R-:W-:-:S04]  /*1100*/  PLOP3.LUT P0, PT, PT, PT, PT, 0x80, 0x8 ;  /* 0x000000000008781c */ /* 0x000fc80003f0f070 */
[----:B------:R-:W-:-:S13]  /*1110*/  ISETP.GT.AND P1, PT, R10, 0x6, PT ;  /* 0x000000060a00780c */ /* 0x000fda0003f24270 */
[----:B------:R-:W-:Y:S05]  /*1120*/  @!P1 BRA `(.L_x_12) ;  /* 0x0000000000509947 */ /* 0x000fea0003800000 */
[----:B------:R-:W-:-:S13]  /*1130*/  PLOP3.LUT P0, PT, PT, PT, PT, 0x8, 0x80 ;  /* 0x000000000080781c */ /* 0x000fda0003f0e170 */
.L_x_13:
[C---:B0-----:R-:W-:Y:S01]  /*1140*/  VIADD R15, R11.reuse, 0x100 ;  /* 0x000001000b0f7836 */ /* 0x041fe20000000000 */
[C---:B------:R-:W-:Y:S01]  /*1150*/  IADD3 R19, PT, PT, R11.reuse, 0x300, RZ ;  /* 0x000003000b137810 */ /* 0x040fe20007ffe0ff */
[C---:B------:R-:W-:Y:S02]  /*1160*/  VIADD R17, R11.reuse, 0x200 ;  /* 0x000002000b117836 */ /* 0x040fe40000000000 */
[----:B------:R-:W-:-:S04]  /*1170*/  IMAD.WIDE R12, R11, 0x8, R8 ;  /* 0x000000080b0c7825 */ /* 0x000fc800078e0208 */
[--C-:B------:R-:W-:Y:S01]  /*1180*/  IMAD.WIDE R14, R15, 0x8, R8.reuse ;  /* 0x000000080f0e7825 */ /* 0x100fe200078e0208 */
[----:B------:R0:W-:Y:S03]  /*1190*/  STG.E.64 desc[UR12][R12.64], R4 ;  /* 0x000000040c007986 */ /* 0x0001e6000c101b0c */
[--C-:B------:R-:W-:Y:S01]  /*11a0*/  IMAD.WIDE R16, R17, 0x8, R8.reuse ;  /* 0x0000000811107825 */ /* 0x100fe200078e0208 */
[----:B------:R0:W-:Y:S03]  /*11b0*/  STG.E.64 desc[UR12][R12.64+0x400], R4 ;  /* 0x000400040c007986 */ /* 0x0001e6000c101b0c */
[----:B------:R-:W-:Y:S01]  /*11c0*/  IMAD.WIDE R18, R19, 0x8, R8 ;  /* 0x0000000813127825 */ /* 0x000fe200078e0208 */
[----:B------:R0:W-:Y:S03]  /*11d0*/  STG.E.64 desc[UR12][R14.64], R4 ;  /* 0x000000040e007986 */ /* 0x0001e6000c101b0c */
[----:B------:R-:W-:Y:S01]  /*11e0*/  VIADD R6, R6, 0x8 ;  /* 0x0000000806067836 */ /* 0x000fe20000000000 */
[----:B------:R0:W-:Y:S01]  /*11f0*/  STG.E.64 desc[UR12][R14.64+0x400], R4 ;  /* 0x000400040e007986 */ /* 0x0001e2000c101b0c */
[----:B------:R-:W-:-:S03]  /*1200*/  VIADD R11, R11, 0x400 ;  /* 0x000004000b0b7836 */ /* 0x000fc60000000000 */
[----:B------:R0:W-:Y:S01]  /*1210*/  STG.E.64 desc[UR12][R16.64], R4 ;  /* 0x0000000410007986 */ /* 0x0001e2000c101b0c */
[----:B------:R-:W-:-:S03]  /*1220*/  ISETP.GE.AND P1, PT, R6, -0x6, PT ;  /* 0xfffffffa0600780c */ /* 0x000fc60003f26270 */
[----:B------:R0:W-:Y:S04]  /*1230*/  STG.E.64 desc[UR12][R16.64+0x400], R4 ;  /* 0x0004000410007986 */ /* 0x0001e8000c101b0c */
[----:B------:R0:W-:Y:S04]  /*1240*/  STG.E.64 desc[UR12][R18.64], R4 ;  /* 0x0000000412007986 */ /* 0x0001e8000c101b0c */
[----:B------:R0:W-:Y:S02]  /*1250*/  STG.E.64 desc[UR12][R18.64+0x400], R4 ;  /* 0x0004000412007986 */ /* 0x0001e4000c101b0c */
[----:B------:R-:W-:Y:S05]  /*1260*/  @!P1 BRA `(.L_x_13) ;  /* 0xfffffffc00b49947 */ /* 0x000fea000383ffff */
.L_x_12:
[----:B------:R-:W-:-:S05]  /*1270*/  IMAD.MOV R10, RZ, RZ, -R6 ;  /* 0x000000ffff0a7224 */ /* 0x000fca00078e0a06 */
[----:B------:R-:W-:-:S13]  /*1280*/  ISETP.GT.AND P1, PT, R10, 0x2, PT ;  /* 0x000000020a00780c */ /* 0x000fda0003f24270 */
[----:B------:R-:W-:Y:S05]  /*1290*/  @!P1 BRA `(.L_x_14) ;  /* 0x0000000000289947 */ /* 0x000fea0003800000 */
[C---:B0-----:R-:W-:Y:S01]  /*12a0*/  VIADD R15, R11.reuse, 0x100 ;  /* 0x000001000b0f7836 */ /* 0x041fe20000000000 */
[----:B------:R-:W-:Y:S01]  /*12b0*/  PLOP3.LUT P0, PT, PT, PT, PT, 0x8, 0x80 ;  /* 0x000000000080781c */ /* 0x000fe20003f0e170 */
[----:B------:R-:W-:-:S04]  /*12c0*/  IMAD.WIDE R12, R11, 0x8, R8 ;  /* 0x000000080b0c7825 */ /* 0x000fc800078e0208 */
[----:B------:R-:W-:Y:S01]  /*12d0*/  IMAD.WIDE R14, R15, 0x8, R8 ;  /* 0x000000080f0e7825 */ /* 0x000fe200078e0208 */
[----:B------:R1:W-:Y:S03]  /*12e0*/  STG.E.64 desc[UR12][R12.64], R4 ;  /* 0x000000040c007986 */ /* 0x0003e6000c101b0c */
[----:B------:R-:W-:Y:S01]  /*12f0*/  VIADD R6, R6, 0x4 ;  /* 0x0000000406067836 */ /* 0x000fe20000000000 */
[----:B------:R1:W-:Y:S01]  /*1300*/  STG.E.64 desc[UR12][R12.64+0x400], R4 ;  /* 0x000400040c007986 */ /* 0x0003e2000c101b0c */
[----:B------:R-:W-:-:S03]  /*1310*/  VIADD R11, R11, 0x200 ;  /* 0x000002000b0b7836 */ /* 0x000fc60000000000 */
[----:B------:R1:W-:Y:S04]  /*1320*/  STG.E.64 desc[UR12][R14.64], R4 ;  /* 0x000000040e007986 */ /* 0x0003e8000c101b0c */
[----:B------:R1:W-:Y:S02]  /*1330*/  STG.E.64 desc[UR12][R14.64+0x400], R4 ;  /* 0x000400040e007986 */ /* 0x0003e4000c101b0c */
.L_x_14:
[----:B------:R-:W-:-:S13]  /*1340*/  ISETP.EQ.AND P1, PT, R6, RZ, PT ;  /* 0x000000ff0600720c */ /* 0x000fda0003f22270 */
[----:B------:R-:W-:Y:S05]  /*1350*/  @!P0 BRA P1, `(.L_x_15) ;  /* 0x00000000001c8947 */ /* 0x000fea0000800000 */
.L_x_11:
[----:B01----:R-:W-:-:S04]  /*1360*/  IMAD.WIDE R12, R11, 0x8, R8 ;  /* 0x000000080b0c7825 */ /* 0x003fc800078e0208 */
[----:B------:R-:W-:Y:S01]  /*1370*/  VIADD R6, R6, 0x2 ;  /* 0x0000000206067836 */ /* 0x000fe20000000000 */
[----:B------:R2:W-:Y:S01]  /*1380*/  STG.E.64 desc[UR12][R12.64], R4 ;  /* 0x000000040c007986 */ /* 0x0005e2000c101b0c */
[----:B------:R-:W-:-:S03]  /*1390*/  VIADD R11, R11, 0x100 ;  /* 0x000001000b0b7836 */ /* 0x000fc60000000000 */
[----:B------:R2:W-:Y:S01]  /*13a0*/  STG.E.64 desc[UR12][R12.64+0x400], R4 ;  /* 0x000400040c007986 */ /* 0x0005e2000c101b0c */
[----:B------:R-:W-:-:S13]  /*13b0*/  ISETP.NE.AND P0, PT, R6, RZ, PT ;  /* 0x000000ff0600720c */ /* 0x000fda0003f05270 */
[----:B--2---:R-:W-:Y:S05]  /*13c0*/  @P0 BRA `(.L_x_11) ;  /* 0xfffffffc00e40947 */ /* 0x004fea000383ffff */
.L_x_15:
[----:B------:R-:W-:-:S07]  /*13d0*/  LOP3.LUT R11, R7, 0xffffff00, RZ, 0xc0, !PT ;  /* 0xffffff00070b7812 */ /* 0x000fce00078ec0ff */
.L_x_9:
[----:B------:R-:W-:-:S04]  /*13e0*/  LOP3.LUT R0, R0, 0x1, RZ, 0xc0, !PT ;  /* 0x0000000100007812 */ /* 0x000fc800078ec0ff */
[----:B------:R-:W-:-:S13]  /*13f0*/  ISETP.NE.U32.AND P0, PT, R0, 0x1, PT ;  /* 0x000000010000780c */ /* 0x000fda0003f05070 */
[----:B------:R-:W-:Y:S05]  /*1400*/  @P0 EXIT ;  /* 0x000000000000094d */ /* 0x000fea0003800000 */
[----:B------:R-:W-:Y:S01]  /*1410*/  UIMAD.WIDE.U32 UR4, UR10, 0x50f79ad3, URZ ;  /* 0x50f79ad30a0478a5 */ /* 0x000fe2000f8e00ff */
[----:B01----:R-:W0:Y:S01]  /*1420*/  MUFU.RCP64H R5, 2.14748262400000000000e+09 ;  /* 0x41dfffff00057908 */ /* 0x003e220000001800 */
[----:B------:R-:W-:Y:S01]  /*1430*/  MOV R6, 0xff800000 ;  /* 0xff80000000067802 */ /* 0x000fe20000000f00 */
[----:B------:R-:W-:Y:S01]  /*1440*/  IMAD.MOV.U32 R7, RZ, RZ, 0x41dfffff ;  /* 0x41dfffffff077424 */ /* 0x000fe200078e00ff */
        /* <DEDUP_REMOVED lines=28> */
[----:B------:R-:W-:Y:S01]  /*1610*/  DFMA R4, R4, R6, R12 ;  /* 0x000000060404722b */ /* 0x000fe2000000000c */
[----:B------:R-:W-:-:S09]  /*1620*/  IMAD.IADD R7, R2, 0x1, R11 ;  /* 0x0000000102077824 */ /* 0x000fd200078e020b */
[----:B------:R-:W-:-:S05]  /*1630*/  FFMA R0, RZ, 27.999998092651367188, R5 ;  /* 0x41dfffffff007823 */ /* 0x000fca0000000005 */
[----:B------:R-:W-:-:S13]  /*1640*/  FSETP.GT.AND P0, PT, |R0|, 1.469367938527859385e-39, PT ;  /* 0x001000000000780b */ /* 0x000fda0003f04200 */
[----:B------:R-:W-:Y:S05]  /*1650*/  @P0 BRA P1, `(.L_x_16) ;  /* 0x0000000000100947 */ /* 0x000fea0000800000 */
[----:B------:R-:W-:-:S07]  /*1660*/  MOV R0, 0x1680 ;  /* 0x0000168000007802 */ /* 0x000fce0000000f00 */
[----:B------:R-:W-:Y:S05]  /*1670*/  CALL.REL.NOINC `($__internal_0_$__cuda_sm20_div_rn_f64_full) ;  /* 0x0000000000207944 */ /* 0x000fea0003c00000 */
[----:B------:R-:W-:Y:S02]  /*1680*/  IMAD.MOV.U32 R4, RZ, RZ, R10 ;  /* 0x000000ffff047224 */ /* 0x000fe400078e000a */
[----:B------:R-:W-:-:S07]  /*1690*/  IMAD.MOV.U32 R5, RZ, RZ, R11 ;  /* 0x000000ffff057224 */ /* 0x000fce00078e000b */
.L_x_16:
[----:B------:R-:W-:Y:S02]  /*16a0*/  IMAD.MOV.U32 R2, RZ, RZ, 0x0 ;  /* 0x00000000ff027424 */ /* 0x000fe400078e00ff */
[----:B------:R-:W-:Y:S02]  /*16b0*/  IMAD.MOV.U32 R3, RZ, RZ, 0x402e0000 ;  /* 0x402e0000ff037424 */ /* 0x000fe400078e00ff */
[----:B------:R-:W-:-:S04]  /*16c0*/  IMAD.WIDE R8, R7, 0x8, R8 ;  /* 0x0000000807087825 */ /* 0x000fc800078e0208 */
[----:B------:R-:W-:-:S07]  /*16d0*/  DFMA R4, R4, R2, 25 ;  /* 0x403900000404742b */ /* 0x000fce0000000002 */
[----:B------:R-:W-:Y:S01]  /*16e0*/  STG.E.64 desc[UR12][R8.64], R4 ;  /* 0x0000000408007986 */ /* 0x000fe2000c101b0c */
[----:B------:R-:W-:Y:S05]  /*16f0*/  EXIT ;  /* 0x000000000000794d */ /* 0x000fea0003800000 */
        .weak           $__internal_0_$__cuda_sm20_div_rn_f64_full
        .type           $__internal_0_$__cuda_sm20_div_rn_f64_full,@function
        .size           $__internal_0_$__cuda_sm20_div_rn_f64_full,(.L_x_49 - $__internal_0_$__cuda_sm20_div_rn_f64_full)
$__internal_0_$__cuda_sm20_div_rn_f64_full:
[C---:B------:R-:W-:Y:S01]  /*1700*/  FSETP.GEU.AND P0, PT, |R3|.reuse, 1.469367938527859385e-39, PT ;  /* 0x001000000300780b */ /* 0x040fe20003f0e200 */
[----:B------:R-:W-:Y:S01]  /*1710*/  IMAD.MOV.U32 R13, RZ, RZ, R3 ;  /* 0x000000ffff0d7224 */ /* 0x000fe200078e0003 */
[----:B------:R-:W-:Y:S01]  /*1720*/  MOV R12, UR11 ;  /* 0x0000000b000c7c02 */ /* 0x000fe20008000f00 */
[----:B------:R-:W-:Y:S01]  /*1730*/  IMAD.U32 R10, RZ, RZ, UR11 ;  /* 0x0000000bff0a7e24 */ /* 0x000fe2000f8e00ff */
[C---:B------:R-:W-:Y:S01]  /*1740*/  LOP3.LUT R4, R3.reuse, 0x800fffff, RZ, 0xc0, !PT ;  /* 0x800fffff03047812 */ /* 0x040fe200078ec0ff */
[----:B------:R-:W-:Y:S01]  /*1750*/  IMAD.MOV.U32 R20, RZ, RZ, 0x1 ;  /* 0x00000001ff147424 */ /* 0x000fe200078e00ff */
[----:B------:R-:W-:Y:S01]  /*1760*/  LOP3.LUT R25, R3, 0x7ff00000, RZ, 0xc0, !PT ;  /* 0x7ff0000003197812 */ /* 0x000fe200078ec0ff */
[----:B------:R-:W-:Y:S01]  /*1770*/  IMAD.MOV.U32 R16, RZ, RZ, R14 ;  /* 0x000000ffff107224 */ /* 0x000fe200078e000e */
[----:B------:R-:W-:-:S05]  /*1780*/  LOP3.LUT R11, R4, 0x3ff00000, RZ, 0xfc, !PT ;  /* 0x3ff00000040b7812 */ /* 0x000fca00078efcff */
[----:B------:R-:W-:-:S06]  /*1790*/  @!P0 DMUL R10, R12, 8.98846567431157953865e+307 ;  /* 0x7fe000000c0a8828 */ /* 0x000fcc0000000000 */
[----:B------:R-:W0:Y:S02]  /*17a0*/  MUFU.RCP64H R21, R11 ;  /* 0x0000000b00157308 */ /* 0x000e240000001800 */
[----:B0-----:R-:W-:-:S08]  /*17b0*/  DFMA R4, R20, -R10, 1 ;  /* 0x3ff000001404742b */ /* 0x001fd0000000080a */
[----:B------:R-:W-:-:S08]  /*17c0*/  DFMA R4, R4, R4, R4 ;  /* 0x000000040404722b */ /* 0x000fd00000000004 */
[----:B------:R-:W-:Y:S01]  /*17d0*/  DFMA R20, R20, R4, R20 ;  /* 0x000000041414722b */ /* 0x000fe20000000014 */
[----:B------:R-:W-:Y:S01]  /*17e0*/  LOP3.LUT R4, R15, 0x7ff00000, RZ, 0xc0, !PT ;  /* 0x7ff000000f047812 */ /* 0x000fe200078ec0ff */
[----:B------:R-:W-:-:S03]  /*17f0*/  IMAD.MOV.U32 R5, RZ, RZ, 0x1ca00000 ;  /* 0x1ca00000ff057424 */ /* 0x000fc600078e00ff */
[----:B------:R-:W-:Y:S01]  /*1800*/  ISETP.GE.U32.AND P1, PT, R4, R25, PT ;  /* 0x000000190400720c */ /* 0x000fe20003f26070 */
[----:B------:R-:W-:Y:S02]  /*1810*/  IMAD.MOV.U32 R24, RZ, RZ, R4 ;  /* 0x000000ffff187224 */ /* 0x000fe400078e0004 */
[----:B------:R-:W-:Y:S01]  /*1820*/  DFMA R18, R20, -R10, 1 ;  /* 0x3ff000001412742b */ /* 0x000fe2000000080a */
[----:B------:R-:W-:Y:S02]  /*1830*/  SEL R17, R5, 0x63400000, !P1 ;  /* 0x6340000005117807 */ /* 0x000fe40004800000 */
[----:B------:R-:W-:Y:S02]  /*1840*/  FSETP.GEU.AND P1, PT, |R15|, 1.469367938527859385e-39, PT ;  /* 0x001000000f00780b */ /* 0x000fe40003f2e200 */
[----:B------:R-:W-:-:S03]  /*1850*/  LOP3.LUT R17, R17, 0x800fffff, R15, 0xf8, !PT ;  /* 0x800fffff11117812 */ /* 0x000fc600078ef80f */
[----:B------:R-:W-:-:S08]  /*1860*/  DFMA R18, R20, R18, R20 ;  /* 0x000000121412722b */ /* 0x000fd00000000014 */
[----:B------:R-:W-:Y:S05]  /*1870*/  @P1 BRA `(.L_x_17) ;  /* 0x0000000000201947 */ /* 0x000fea0003800000 */
[----:B------:R-:W-:Y:S01]  /*1880*/  LOP3.LUT R21, R13, 0x7ff00000, RZ, 0xc0, !PT ;  /* 0x7ff000000d157812 */ /* 0x000fe200078ec0ff */
[----:B------:R-:W-:-:S03]  /*1890*/  IMAD.MOV.U32 R20, RZ, RZ, RZ ;  /* 0x000000ffff147224 */ /* 0x000fc600078e00ff */
[----:B------:R-:W-:-:S04]  /*18a0*/  ISETP.GE.U32.AND P1, PT, R4, R21, PT ;  /* 0x000000150400720c */ /* 0x000fc80003f26070 */
[----:B------:R-:W-:-:S04]  /*18b0*/  SEL R21, R5, 0x63400000, !P1 ;  /* 0x6340000005157807 */ /* 0x000fc80004800000 */
[----:B------:R-:W-:-:S04]  /*18c0*/  LOP3.LUT R21, R21, 0x80000000, R15, 0xf8, !PT ;  /* 0x8000000015157812 */ /* 0x000fc800078ef80f */
[----:B------:R-:W-:-:S06]  /*18d0*/  LOP3.LUT R21, R21, 0x100000, RZ, 0xfc, !PT ;  /* 0x0010000015157812 */ /* 0x000fcc00078efcff */
[----:B------:R-:W-:-:S10]  /*18e0*/  DFMA R16, R16, 2, -R20 ;  /* 0x400000001010782b */ /* 0x000fd40000000814 */
[----:B------:R-:W-:-:S07]  /*18f0*/  LOP3.LUT R24, R17, 0x7ff00000, RZ, 0xc0, !PT ;  /* 0x7ff0000011187812 */ /* 0x000fce00078ec0ff */
.L_x_17:
[----:B------:R-:W-:Y:S01]  /*1900*/  VIADD R26, R24, 0xffffffff ;  /* 0xffffffff181a7836 */ /* 0x000fe20000000000 */
[----:B------:R-:W-:Y:S01]  /*1910*/  @!P0 LOP3.LUT R25, R11, 0x7ff00000, RZ, 0xc0, !PT ;  /* 0x7ff000000b198812 */ /* 0x000fe200078ec0ff */
[----:B------:R-:W-:-:S03]  /*1920*/  DMUL R20, R18, R16 ;  /* 0x0000001012147228 */ /* 0x000fc60000000000 */
[----:B------:R-:W-:Y:S01]  /*1930*/  ISETP.GT.U32.AND P0, PT, R26, 0x7feffffe, PT ;  /* 0x7feffffe1a00780c */ /* 0x000fe20003f04070 */
[----:B------:R-:W-:-:S04]  /*1940*/  VIADD R26, R25, 0xffffffff ;  /* 0xffffffff191a7836 */ /* 0x000fc80000000000 */
[----:B------:R-:W-:Y:S01]  /*1950*/  DFMA R22, R20, -R10, R16 ;  /* 0x8000000a1416722b */ /* 0x000fe20000000010 */
[----:B------:R-:W-:-:S07]  /*1960*/  ISETP.GT.U32.OR P0, PT, R26, 0x7feffffe, P0 ;  /* 0x7feffffe1a00780c */ /* 0x000fce0000704470 */
[----:B------:R-:W-:-:S06]  /*1970*/  DFMA R22, R18, R22, R20 ;  /* 0x000000161216722b */ /* 0x000fcc0000000014 */
[----:B------:R-:W-:Y:S05]  /*1980*/  @P0 BRA `(.L_x_18) ;  /* 0x00000000006c0947 */ /* 0x000fea0003800000 */
[----:B------:R-:W-:-:S04]  /*1990*/  LOP3.LUT R15, R13, 0x7ff00000, RZ, 0xc0, !PT ;  /* 0x7ff000000d0f7812 */ /* 0x000fc800078ec0ff */
[CC--:B------:R-:W-:Y:S02]  /*19a0*/  VIADDMNMX R14, R4.reuse, -R15.reuse, 0xb9600000, !PT ;  /* 0xb9600000040e7446 */ /* 0x0c0fe4000780090f */
[----:B------:R-:W-:Y:S02]  /*19b0*/  ISETP.GE.U32.AND P0, PT, R4, R15, PT ;  /* 0x0000000f0400720c */ /* 0x000fe40003f06070 */
[----:B------:R-:W-:Y:S02]  /*19c0*/  VIMNMX R14, PT, PT, R14, 0x46a00000, PT ;  /* 0x46a000000e0e7848 */ /* 0x000fe40003fe0100 */
[----:B------:R-:W-:-:S04]  /*19d0*/  SEL R5, R5, 0x63400000, !P0 ;  /* 0x6340000005057807 */ /* 0x000fc80004000000 */
[----:B------:R-:W-:Y:S01]  /*19e0*/  IADD3 R18, PT, PT, -R5, R14, RZ ;  /* 0x0000000e05127210 */ /* 0x000fe20007ffe1ff */
[----:B------:R-:W-:-:S04]  /*19f0*/  IMAD.MOV.U32 R14, RZ, RZ, RZ ;  /* 0x000000ffff0e7224 */ /* 0x000fc800078e00ff */
[----:B------:R-:W-:-:S06]  /*1a00*/  VIADD R15, R18, 0x7fe00000 ;  /* 0x7fe00000120f7836 */ /* 0x000fcc0000000000 */
[----:B------:R-:W-:-:S10]  /*1a10*/  DMUL R4, R22, R14 ;  /* 0x0000000e16047228 */ /* 0x000fd40000000000 */
[----:B------:R-:W-:-:S13]  /*1a20*/  FSETP.GTU.AND P0, PT, |R5|, 1.469367938527859385e-39, PT ;  /* 0x001000000500780b */ /* 0x000fda0003f0c200 */
[----:B------:R-:W-:Y:S05]  /*1a30*/  @P0 BRA `(.L_x_19) ;  /* 0x0000000000940947 */ /* 0x000fea0003800000 */
[----:B------:R-:W-:Y:S01]  /*1a40*/  DFMA R10, R22, -R10, R16 ;  /* 0x8000000a160a722b */ /* 0x000fe20000000010 */
[----:B------:R-:W-:-:S09]  /*1a50*/  IMAD.MOV.U32 R14, RZ, RZ, RZ ;  /* 0x000000ffff0e7224 */ /* 0x000fd200078e00ff */
[C---:B------:R-:W-:Y:S02]  /*1a60*/  FSETP.NEU.AND P0, PT, R11.reuse, RZ, PT ;  /* 0x000000ff0b00720b */ /* 0x040fe40003f0d000 */
[----:B------:R-:W-:-:S04]  /*1a70*/  LOP3.LUT R13, R11, 0x80000000, R13, 0x48, !PT ;  /* 0x800000000b0d7812 */ /* 0x000fc800078e480d */
[----:B------:R-:W-:-:S07]  /*1a80*/  LOP3.LUT R15, R13, R15, RZ, 0xfc, !PT ;  /* 0x0000000f0d0f7212 */ /* 0x000fce00078efcff */
[----:B------:R-:W-:Y:S05]  /*1a90*/  @!P0 BRA `(.L_x_19) ;  /* 0x00000000007c8947 */ /* 0x000fea0003800000 */
[----:B------:R-:W-:Y:S01]  /*1aa0*/  IMAD.MOV R11, RZ, RZ, -R18 ;  /* 0x000000ffff0b7224 */ /* 0x000fe200078e0a12 */
[----:B------:R-:W-:Y:S01]  /*1ab0*/  DMUL.RP R14, R22, R14 ;  /* 0x0000000e160e7228 */ /* 0x000fe20000008000 */
[----:B------:R-:W-:-:S06]  /*1ac0*/  IMAD.MOV.U32 R10, RZ, RZ, RZ ;  /* 0x000000ffff0a7224 */ /* 0x000fcc00078e00ff */
[----:B------:R-:W-:-:S03]  /*1ad0*/  DFMA R10, R4, -R10, R22 ;  /* 0x8000000a040a722b */ /* 0x000fc60000000016 */
[----:B------:R-:W-:-:S03]  /*1ae0*/  LOP3.LUT R13, R15, R13, RZ, 0x3c, !PT ;  /* 0x0000000d0f0d7212 */ /* 0x000fc600078e3cff */
[----:B------:R-:W-:-:S04]  /*1af0*/  IADD3 R10, PT, PT, -R18, -0x43300000, RZ ;  /* 0xbcd00000120a7810 */ /* 0x000fc80007ffe1ff */
[----:B------:R-:W-:-:S04]  /*1b00*/  FSETP.NEU.AND P0, PT, |R11|, R10, PT ;  /* 0x0000000a0b00720b */ /* 0x000fc80003f0d200 */
[----:B------:R-:W-:Y:S02]  /*1b10*/  FSEL R4, R14, R4, !P0 ;  /* 0x000000040e047208 */ /* 0x000fe40004000000 */
[----:B------:R-:W-:Y:S01]  /*1b20*/  FSEL R5, R13, R5, !P0 ;  /* 0x000000050d057208 */ /* 0x000fe20004000000 */
[----:B------:R-:W-:Y:S06]  /*1b30*/  BRA `(.L_x_19) ;  /* 0x0000000000547947 */ /* 0x000fec0003800000 */
.L_x_18:
[----:B------:R-:W-:-:S14]  /*1b40*/  DSETP.NAN.AND P0, PT, R14, R14, PT ;  /* 0x0000000e0e00722a */ /* 0x000fdc0003f08000 */
[----:B------:R-:W-:Y:S05]  /*1b50*/  @P0 BRA `(.L_x_20) ;  /* 0x0000000000440947 */ /* 0x000fea0003800000 */
[----:B------:R-:W-:-:S14]  /*1b60*/  DSETP.NAN.AND P0, PT, R12, R12, PT ;  /* 0x0000000c0c00722a */ /* 0x000fdc0003f08000 */
[----:B------:R-:W-:Y:S05]  /*1b70*/  @P0 BRA `(.L_x_21) ;  /* 0x0000000000300947 */ /* 0x000fea0003800000 */
[----:B------:R-:W-:Y:S01]  /*1b80*/  ISETP.NE.AND P0, PT, R24, R25, PT ;  /* 0x000000191800720c */ /* 0x000fe20003f05270 */
[----:B------:R-:W-:Y:S02]  /*1b90*/  IMAD.MOV.U32 R4, RZ, RZ, 0x0 ;  /* 0x00000000ff047424 */ /* 0x000fe400078e00ff */
[----:B------:R-:W-:-:S10]  /*1ba0*/  IMAD.MOV.U32 R5, RZ, RZ, -0x80000 ;  /* 0xfff80000ff057424 */ /* 0x000fd400078e00ff */
[----:B------:R-:W-:Y:S05]  /*1bb0*/  @!P0 BRA `(.L_x_19) ;  /* 0x0000000000348947 */ /* 0x000fea0003800000 */
[----:B------:R-:W-:Y:S02]  /*1bc0*/  ISETP.NE.AND P0, PT, R24, 0x7ff00000, PT ;  /* 0x7ff000001800780c */ /* 0x000fe40003f05270 */
[----:B------:R-:W-:Y:S02]  /*1bd0*/  LOP3.LUT R5, R15, 0x80000000, R13, 0x48, !PT ;  /* 0x800000000f057812 */ /* 0x000fe400078e480d */
[----:B------:R-:W-:-:S13]  /*1be0*/  ISETP.EQ.OR P0, PT, R25, RZ, !P0 ;  /* 0x000000ff1900720c */ /* 0x000fda0004702670 */
[----:B------:R-:W-:Y:S01]  /*1bf0*/  @P0 LOP3.LUT R10, R5, 0x7ff00000, RZ, 0xfc, !PT ;  /* 0x7ff00000050a0812 */ /* 0x000fe200078efcff */
[----:B------:R-:W-:Y:S01]  /*1c00*/  @!P0 IMAD.MOV.U32 R4, RZ, RZ, RZ ;  /* 0x000000ffff048224 */ /* 0x000fe200078e00ff */
[----:B------:R-:W-:-:S03]  /*1c10*/  @P0 MOV R4, RZ ;  /* 0x000000ff00040202 */ /* 0x000fc60000000f00 */
[----:B------:R-:W-:Y:S01]  /*1c20*/  @P0 IMAD.MOV.U32 R5, RZ, RZ, R10 ;  /* 0x000000ffff050224 */ /* 0x000fe200078e000a */
[----:B------:R-:W-:Y:S06]  /*1c30*/  BRA `(.L_x_19) ;  /* 0x0000000000147947 */ /* 0x000fec0003800000 */
.L_x_21:
[----:B------:R-:W-:Y:S01]  /*1c40*/  LOP3.LUT R5, R13, 0x80000, RZ, 0xfc, !PT ;  /* 0x000800000d057812 */ /* 0x000fe200078efcff */
[----:B------:R-:W-:Y:S01]  /*1c50*/  IMAD.MOV.U32 R4, RZ, RZ, R12 ;  /* 0x000000ffff047224 */ /* 0x000fe200078e000c */
[----:B------:R-:W-:Y:S06]  /*1c60*/  BRA `(.L_x_19) ;  /* 0x0000000000087947 */ /* 0x000fec0003800000 */
.L_x_20:
[----:B------:R-:W-:Y:S01]  /*1c70*/  LOP3.LUT R5, R15, 0x80000, RZ, 0xfc, !PT ;  /* 0x000800000f057812 */ /* 0x000fe200078efcff */
[----:B------:R-:W-:-:S07]  /*1c80*/  IMAD.MOV.U32 R4, RZ, RZ, R14 ;  /* 0x000000ffff047224 */ /* 0x000fce00078e000e */
.L_x_19:
[----:B------:R-:W-:Y:S02]  /*1c90*/  IMAD.MOV.U32 R10, RZ, RZ, R4 ;  /* 0x000000ffff0a7224 */ /* 0x000fe400078e0004 */
[----:B------:R-:W-:Y:S02]  /*1ca0*/  IMAD.MOV.U32 R11, RZ, RZ, R5 ;  /* 0x000000ffff0b7224 */ /* 0x000fe400078e0005 */
[----:B------:R-:W-:Y:S02]  /*1cb0*/  IMAD.MOV.U32 R4, RZ, RZ, R0 ;  /* 0x000000ffff047224 */ /* 0x000fe400078e0000 */
[----:B------:R-:W-:-:S04]  /*1cc0*/  IMAD.MOV.U32 R5, RZ, RZ, 0x0 ;  /* 0x00000000ff057424 */ /* 0x000fc800078e00ff */
[----:B------:R-:W-:Y:S05]  /*1cd0*/  RET.REL.NODEC R4 `(_ZN3cub18CUB_300001_SM_10006detail9transform16transform_kernelINS2_10policy_hubILb1EN4cuda3std3__45tupleIJN6thrust24THRUST_300001_SM_1000_NS17counting_iteratorIiNSA_11use_defaultESC_SC_EEEEEE10policy1000El7rng_gpuNSA_6detail15normal_iteratorINSA_10device_ptrIdEEEEJSD_EEEvT0_iT1_T2_DpNS2_10kernel_argIT3_EE) ;  /* 0xffffffe004c87950 */ /* 0x000fea0003c3ffff */
.L_x_22:
[----:B------:R-:W-:-:S00]  /*1ce0*/  BRA `(.L_x_22) ;  /* 0xfffffffc00fc7947 */ /* 0x000fc0000383ffff */
[----:B------:R-:W-:-:S00]  /*1cf0*/  NOP ;  /* 0x0000000000007918 */ /* 0x000fc00000000000 */
        /* <DEDUP_REMOVED lines=8> */
.L_x_49:


//--------------------- .text._ZN3cub18CUB_300001_SM_10006detail9transform16transform_kernelINS2_10policy_hubILb1EN4cuda3std3__45tupleIJN6thrust24THRUST_300001_SM_1000_NS17counting_iteratorIiNSA_11use_defaultESC_SC_EEEEEE10policy1000Ei7rng_gpuNSA_6detail15normal_iteratorINSA_10device_ptrIdEEEEJSD_EEEvT0_iT1_T2_DpNS2_10kernel_argIT3_EE --------------------------
	.section	.text._ZN3cub18CUB_300001_SM_10006detail9transform16transform_kernelINS2_10policy_hubILb1EN4cuda3std3__45tupleIJN6thrust24THRUST_300001_SM_1000_NS17counting_iteratorIiNSA_11use_defaultESC_SC_EEEEEE10policy1000Ei7rng_gpuNSA_6detail15normal_iteratorINSA_10device_ptrIdEEEEJSD_EEEvT0_iT1_T2_DpNS2_10kernel_argIT3_EE,"ax",@progbits
	.align	128
        .global         _ZN3cub18CUB_300001_SM_10006detail9transform16transform_kernelINS2_10policy_hubILb1EN4cuda3std3__45tupleIJN6thrust24THRUST_300001_SM_1000_NS17counting_iteratorIiNSA_11use_defaultESC_SC_EEEEEE10policy1000Ei7rng_gpuNSA_6detail15normal_iteratorINSA_10device_ptrIdEEEEJSD_EEEvT0_iT1_T2_DpNS2_10kernel_argIT3_EE
        .type           _ZN3cub18CUB_300001_SM_10006detail9transform16transform_kernelINS2_10policy_hubILb1EN4cuda3std3__45tupleIJN6thrust24THRUST_300001_SM_1000_NS17counting_iteratorIiNSA_11use_defaultESC_SC_EEEEEE10policy1000Ei7rng_gpuNSA_6detail15normal_iteratorINSA_10device_ptrIdEEEEJSD_EEEvT0_iT1_T2_DpNS2_10kernel_argIT3_EE,@function
        .size           _ZN3cub18CUB_300001_SM_10006detail9transform16transform_kernelINS2_10policy_hubILb1EN4cuda3std3__45tupleIJN6thrust24THRUST_300001_SM_1000_NS17counting_iteratorIiNSA_11use_defaultESC_SC_EEEEEE10policy1000Ei7rng_gpuNSA_6detail15normal_iteratorINSA_10device_ptrIdEEEEJSD_EEEvT0_iT1_T2_DpNS2_10kernel_argIT3_EE,(.L_x_50 - _ZN3cub18CUB_300001_SM_10006detail9transform16transform_kernelINS2_10policy_hubILb1EN4cuda3std3__45tupleIJN6thrust24THRUST_300001_SM_1000_NS17counting_iteratorIiNSA_11use_defaultESC_SC_EEEEEE10policy1000Ei7rng_gpuNSA_6detail15normal_iteratorINSA_10device_ptrIdEEEEJSD_EEEvT0_iT1_T2_DpNS2_10kernel_argIT3_EE)
        .other          _ZN3cub18CUB_300001_SM_10006detail9transform16transform_kernelINS2_10policy_hubILb1EN4cuda3std3__45tupleIJN6thrust24THRUST_300001_SM_1000_NS17counting_iteratorIiNSA_11use_defaultESC_SC_EEEEEE10policy1000Ei7rng_gpuNSA_6detail15normal_iteratorINSA_10device_ptrIdEEEEJSD_EEEvT0_iT1_T2_DpNS2_10kernel_argIT3_EE,@"STO_CUDA_ENTRY STV_DEFAULT"
_ZN3cub18CUB_300001_SM_10006detail9transform16transform_kernelINS2_10policy_hubILb1EN4cuda3std3__45tupleIJN6thrust24THRUST_300001_SM_1000_NS17counting_iteratorIiNSA_11use_defaultESC_SC_EEEEEE10policy1000Ei7rng_gpuNSA_6detail15normal_iteratorINSA_10device_ptrIdEEEEJSD_EEEvT0_iT1_T2_DpNS2_10kernel_argIT3_EE:
.text._ZN3cub18CUB_300001_SM_10006detail9transform16transform_kernelINS2_10policy_hubILb1EN4cuda3std3__45tupleIJN6thrust24THRUST_300001_SM_1000_NS17counting_iteratorIiNSA_11use_defaultESC_SC_EEEEEE10policy1000Ei7rng_gpuNSA_6detail15normal_iteratorINSA_10device_ptrIdEEEEJSD_EEEvT0_iT1_T2_DpNS2_10kernel_argIT3_EE:
[----:B------:R-:W-:Y:S01]  /*0000*/  LDC R1, c[0x0][0x37c] ;  /* 0x0000df00ff017b82 */ /* 0x000fe20000000800 */
[----:B------:R-:W0:Y:S07]  /*0010*/  LDCU.64 UR6, c[0x0][0x380] ;  /* 0x00007000ff0677ac */ /* 0x000e2e0008000a00 */
[----:B------:R-:W1:Y:S01]  /*0020*/  S2UR UR4, SR_CTAID.X ;  /* 0x00000000000479c3 */ /* 0x000e620000002500 */
[----:B------:R-:W2:Y:S01]  /*0030*/  LDCU.64 UR12, c[0x0][0x358] ;  /* 0x00006b00ff0c77ac */ /* 0x000ea20008000a00 */
[----:B------:R-:W-:-:S06]  /*0040*/  UMOV UR11, 0xff800000 ;  /* 0xff800000000b7882 */ /* 0x000fcc0000000000 */
[----:B------:R-:W3:Y:S01]  /*0050*/  LDC.64 R8, c[0x0][0x390] ;  /* 0x0000e400ff087b82 */ /* 0x000ee20000000a00 */
[----:B0-----:R-:W-:-:S04]  /*0060*/  IMAD.U32 R0, RZ, RZ, UR7 ;  /* 0x00000007ff007e24 */ /* 0x001fc8000f8e00ff */
[----:B------:R-:W-:-:S04]  /*0070*/  IMAD.SHL.U32 R2, R0, 0x80, RZ ;  /* 0x0000008000027824 */ /* 0x000fc800078e00ff */
[----:B-1----:R-:W-:-:S05]  /*0080*/  IMAD R3, R2, UR4, RZ ;  /* 0x0000000402037c24 */ /* 0x002fca000f8e02ff */
[C---:B------:R-:W-:Y:S01]  /*0090*/  IADD3 R5, PT, PT, -R3.reuse, UR6, RZ ;  /* 0x0000000603057c10 */ /* 0x040fe2000fffe1ff */
[----:B---3--:R-:W-:-:S03]  /*00a0*/  IMAD.WIDE R8, R3, 0x8, R8 ;  /* 0x0000000803087825 */ /* 0x008fc600078e0208 */
[CC--:B------:R-:W-:Y:S01]  /*00b0*/  ISETP.GT.AND P0, PT, R2.reuse, R5.reuse, PT ;  /* 0x000000050200720c */ /* 0x0c0fe20003f04270 */
[----:B------:R-:W-:Y:S01]  /*00c0*/  IMAD.MOV.U32 R3, RZ, RZ, 0x41dfffff ;  /* 0x41dfffffff037424 */ /* 0x000fe200078e00ff */
[----:B------:R-:W-:-:S11]  /*00d0*/  VIMNMX R6, PT, PT, R2, R5, PT ;  /* 0x0000000502067248 */ /* 0x000fd60003fe0100 */
[----:B--2---:R-:W-:Y:S05]  /*00e0*/  @P0 BRA `(.L_x_23) ;  /* 0x0000000800800947 */ /* 0x004fea0003800000 */
        /* <DEDUP_REMOVED lines=51> */
[----:B------:R-:W-:Y:S05]  /*0420*/  CALL.REL.NOINC `($__internal_1_$__cuda_sm20_div_rn_f64_full) ;  /* 0x0000001000947944 */ /* 0x000fea0003c00000 */
[----:B------:R-:W-:Y:S01]  /*0430*/  MOV R4, R10 ;  /* 0x0000000a00047202 */ /* 0x000fe20000000f00 */
[----:B------:R-:W-:-:S07]  /*0440*/  IMAD.MOV.U32 R5, RZ, RZ, R11 ;  /* 0x000000ffff057224 */ /* 0x000fce00078e000b */
.L_x_25:
        /* <DEDUP_REMOVED lines=14> */
.L_x_28:
[C---:B0-----:R-:W-:Y:S01]  /*0530*/  IADD3 R15, PT, PT, R11.reuse, 0x100, RZ ;  /* 0x000001000b0f7810 */ /* 0x041fe20007ffe0ff */
[C---:B------:R-:W-:Y:S02]  /*0540*/  VIADD R17, R11.reuse, 0x200 ;  /* 0x000002000b117836 */ /* 0x040fe40000000000 */
        /* <DEDUP_REMOVED lines=17> */
.L_x_27:
[----:B------:R-:W-:-:S05]  /*0660*/  IMAD.MOV R10, RZ, RZ, -R7 ;  /* 0x000000ffff0a7224 */ /* 0x000fca00078e0a07 */
[----:B------:R-:W-:-:S13]  /*0670*/  ISETP.GT.AND P1, PT, R10, 0x2, PT ;  /* 0x000000020a00780c */ /* 0x000fda0003f24270 */
[----:B------:R-:W-:Y:S05]  /*0680*/  @!P1 BRA `(.L_x_29) ;  /* 0x0000000000289947 */ /* 0x000fea0003800000 */
[C---:B0-----:R-:W-:Y:S01]  /*0690*/  VIADD R15, R11.reuse, 0x100 ;  /* 0x000001000b0f7836 */ /* 0x041fe20000000000 */
[----:B------:R-:W-:Y:S01]  /*06a0*/  PLOP3.LUT P0, PT, PT, PT, PT, 0x8, 0x80 ;  /* 0x000000000080781c */ /* 0x000fe20003f0e170 */
[----:B------:R-:W-:Y:S01]  /*06b0*/  IMAD.WIDE R12, R11, 0x8, R8 ;  /* 0x000000080b0c7825 */ /* 0x000fe200078e0208 */
[----:B------:R-:W-:-:S03]  /*06c0*/  IADD3 R7, PT, PT, R7, 0x4, RZ ;  /* 0x0000000407077810 */ /* 0x000fc60007ffe0ff */
[----:B------:R-:W-:Y:S01]  /*06d0*/  IMAD.WIDE R14, R15, 0x8, R8 ;  /* 0x000000080f0e7825 */ /* 0x000fe200078e0208 */
[----:B------:R1:W-:Y:S03]  /*06e0*/  STG.E.64 desc[UR12][R12.64], R4 ;  /* 0x000000040c007986 */ /* 0x0003e6000c101b0c */
[----:B------:R-:W-:Y:S01]  /*06f0*/  VIADD R11, R11, 0x200 ;  /* 0x000002000b0b7836 */ /* 0x000fe20000000000 */
[----:B------:R1:W-:Y:S04]  /*0700*/  STG.E.64 desc[UR12][R12.64+0x400], R4 ;  /* 0x000400040c007986 */ /* 0x0003e8000c101b0c */
[----:B------:R1:W-:Y:S04]  /*0710*/  STG.E.64 desc[UR12][R14.64], R4 ;  /* 0x000000040e007986 */ /* 0x0003e8000c101b0c */
[----:B------:R1:W-:Y:S02]  /*0720*/  STG.E.64 desc[UR12][R14.64+0x400], R4 ;  /* 0x000400040e007986 */ /* 0x0003e4000c101b0c */
.L_x_29:
[----:B------:R-:W-:-:S13]  /*0730*/  ISETP.EQ.AND P1, PT, R7, RZ, PT ;  /* 0x000000ff0700720c */ /* 0x000fda0003f22270 */
[----:B------:R-:W-:Y:S05]  /*0740*/  @!P0 BRA P1, `(.L_x_30) ;  /* 0x00000000001c8947 */ /* 0x000fea0000800000 */
.L_x_26:
[----:B01----:R-:W-:-:S04]  /*0750*/  IMAD.WIDE R12, R11, 0x8, R8 ;  /* 0x000000080b0c7825 */ /* 0x003fc800078e0208 */
[----:B------:R-:W-:Y:S01]  /*0760*/  VIADD R7, R7, 0x2 ;  /* 0x0000000207077836 */ /* 0x000fe20000000000 */
[----:B------:R2:W-:Y:S01]  /*0770*/  STG.E.64 desc[UR12][R12.64], R4 ;  /* 0x000000040c007986 */ /* 0x0005e2000c101b0c */
[----:B------:R-:W-:-:S03]  /*0780*/  VIADD R11, R11, 0x100 ;  /* 0x000001000b0b7836 */ /* 0x000fc60000000000 */
[----:B------:R2:W-:Y:S01]  /*0790*/  STG.E.64 desc[UR12][R12.64+0x400], R4 ;  /* 0x000400040c007986 */ /* 0x0005e2000c101b0c */
[----:B------:R-:W-:-:S13]  /*07a0*/  ISETP.NE.AND P0, PT, R7, RZ, PT ;  /* 0x000000ff0700720c */ /* 0x000fda0003f05270 */
[----:B--2---:R-:W-:Y:S05]  /*07b0*/  @P0 BRA `(.L_x_26) ;  /* 0xfffffffc00e40947 */ /* 0x004fea000383ffff */
.L_x_30:
[----:B------:R-:W-:-:S07]  /*07c0*/  LOP3.LUT R7, R2, 0xffffff00, RZ, 0xc0, !PT ;  /* 0xffffff0002077812 */ /* 0x000fce00078ec0ff */
.L_x_24:
[----:B------:R-:W-:-:S04]  /*07d0*/  LOP3.LUT R0, R0, 0x1, RZ, 0xc0, !PT ;  /* 0x0000000100007812 */ /* 0x000fc800078ec0ff */
[----:B------:R-:W-:-:S13]  /*07e0*/  ISETP.NE.U32.AND P0, PT, R0, 0x1, PT ;  /* 0x000000010000780c */ /* 0x000fda0003f05070 */
[----:B------:R-:W-:Y:S05]  /*07f0*/  @P0 EXIT ;  /* 0x000000000000094d */ /* 0x000fea0003800000 */
[----:B------:R-:W-:Y:S01]  /*0800*/  UIMAD.WIDE.U32 UR4, UR10, 0x50f79ad3, URZ ;  /* 0x50f79ad30a0478a5 */ /* 0x000fe2000f8e00ff */
[----:B01----:R-:W0:Y:S01]  /*0810*/  MUFU.RCP64H R5, 2.14748262400000000000e+09 ;  /* 0x41dfffff00057908 */ /* 0x003e220000001800 */
[----:B------:R-:W-:Y:S01]  /*0820*/  IMAD.MOV.U32 R10, RZ, RZ, -0x800000 ;  /* 0xff800000ff0a7424 */ /* 0x000fe200078e00ff */
[----:B------:R-:W-:Y:S01]  /*0830*/  IADD3 R7, PT, PT, R6, R7, RZ ;  /* 0x0000000706077210 */ /* 0x000fe20007ffe0ff */
        /* <DEDUP_REMOVED lines=35> */
[----:B------:R-:W-:Y:S02]  /*0a70*/  IMAD.MOV.U32 R4, RZ, RZ, R10 ;  /* 0x000000ffff047224 */ /* 0x000fe400078e000a */
[----:B------:R-:W-:-:S07]  /*0a80*/  IMAD.MOV.U32 R5, RZ, RZ, R11 ;  /* 0x000000ffff057224 */ /* 0x000fce00078e000b */
.L_x_31:
[----:B------:R-:W-:Y:S02]  /*0a90*/  IMAD.MOV.U32 R2, RZ, RZ, 0x0 ;  /* 0x00000000ff027424 */ /* 0x000fe400078e00ff */
[----:B------:R-:W-:Y:S02]  /*0aa0*/  IMAD.MOV.U32 R3, RZ, RZ, 0x402e0000 ;  /* 0x402e0000ff037424 */ /* 0x000fe400078e00ff */
[----:B------:R-:W-:-:S04]  /*0ab0*/  IMAD.WIDE R8, R7, 0x8, R8 ;  /* 0x0000000807087825 */ /* 0x000fc800078e0208 */
[----:B------:R-:W-:-:S07]  /*0ac0*/  DFMA R4, R4, R2, 25 ;  /* 0x403900000404742b */ /* 0x000fce0000000002 */
[----:B------:R-:W-:Y:S01]  /*0ad0*/  STG.E.64 desc[UR12][R8.64], R4 ;  /* 0x0000000408007986 */ /* 0x000fe2000c101b0c */
[----:B------:R-:W-:Y:S05]  /*0ae0*/  EXIT ;  /* 0x000000000000794d */ /* 0x000fea0003800000 */
.L_x_23:
        /* <DEDUP_REMOVED lines=16> */
[----:B------:R-:W-:Y:S01]  /*0bf0*/  IMAD.MOV.U32 R10, RZ, RZ, -0x800000 ;  /* 0xff800000ff0a7424 */ /* 0x000fe200078e00ff */
[----:B------:R-:W-:Y:S01]  /*0c00*/  MOV R11, 0x41dfffff ;  /* 0x41dfffff000b7802 */ /* 0x000fe20000000f00 */
        /* <DEDUP_REMOVED lines=36> */
.L_x_33:
[----:B------:R-:W0:Y:S01]  /*0e50*/  LDCU UR4, c[0x0][0x384] ;  /* 0x00007080ff0477ac */ /* 0x000e220008000800 */
[----:B------:R-:W-:Y:S02]  /*0e60*/  IMAD.MOV.U32 R10, RZ, RZ, 0x0 ;  /* 0x00000000ff0a7424 */ /* 0x000fe400078e00ff */
[----:B------:R-:W-:-:S06]  /*0e70*/  IMAD.MOV.U32 R11, RZ, RZ, 0x402e0000 ;  /* 0x402e0000ff0b7424 */ /* 0x000fcc00078e00ff */
[----:B------:R-:W-:Y:S01]  /*0e80*/  DFMA R4, R4, R10, 25 ;  /* 0x403900000404742b */ /* 0x000fe2000000000a */
[----:B------:R-:W-:Y:S01]  /*0e90*/  IMAD.MOV.U32 R11, RZ, RZ, R7 ;  /* 0x000000ffff0b7224 */ /* 0x000fe200078e0007 */
[----:B0-----:R-:W-:-:S04]  /*0ea0*/  ULOP3.LUT UR4, UR4, 0x7ffffffe, URZ, 0xc0, !UPT ;  /* 0x7ffffffe04047892 */ /* 0x001fc8000f8ec0ff */
[----:B------:R-:W-:-:S04]  /*0eb0*/  UIADD3 UR4, UPT, UPT, -UR4, URZ, URZ ;  /* 0x000000ff04047290 */ /* 0x000fc8000fffe1ff */
[----:B------:R-:W-:-:S09]  /*0ec0*/  UISETP.GE.AND UP0, UPT, UR4, URZ, UPT ;  /* 0x000000ff0400728c */ /* 0x000fd2000bf06270 */
[----:B------:R-:W-:Y:S05]  /*0ed0*/  BRA.U UP0, `(.L_x_34) ;  /* 0x0000000100e87547 */ /* 0x000fea000b800000 */
[----:B------:R-:W-:Y:S02]  /*0ee0*/  UIADD3 UR5, UPT, UPT, -UR4, URZ, URZ ;  /* 0x000000ff04057290 */ /* 0x000fe4000fffe1ff */
[----:B------:R-:W-:Y:S02]  /*0ef0*/  UPLOP3.LUT UP0, UPT, UPT, UPT, UPT, 0x80, 0x8 ;  /* 0x000000000008789c */ /* 0x000fe40003f0f070 */
[----:B------:R-:W-:-:S09]  /*0f00*/  UISETP.GT.AND UP1, UPT, UR5, 0x6, UPT ;  /* 0x000000060500788c */ /* 0x000fd2000bf24270 */
[----:B------:R-:W-:Y:S05]  /*0f10*/  BRA.U !UP1, `(.L_x_35) ;  /* 0x0000000109807547 */ /* 0x000fea000b800000 */
[----:B------:R-:W-:-:S11]  /*0f20*/  UPLOP3.LUT UP0, UPT, UPT, UPT, UPT, 0x40, 0x4 ;  /* 0x000000000004789c */ /* 0x000fd60003f0e870 */
.L_x_36:
[CC--:B------:R-:W-:Y:S01]  /*0f30*/  ISETP.GE.AND P5, PT, R11.reuse, R6.reuse, PT ;  /* 0x000000060b00720c */ /* 0x0c0fe20003fa6270 */
[C---:B0-----:R-:W-:Y:S01]  /*0f40*/  VIADD R15, R11.reuse, 0x180 ;  /* 0x000001800b0f7836 */ /* 0x041fe20000000000 */
[C---:B------:R-:W-:Y:S01]  /*0f50*/  IADD3 R13, PT, PT, R11.reuse, 0x80, RZ ;  /* 0x000000800b0d7810 */ /* 0x040fe20007ffe0ff */
[C---:B------:R-:W-:Y:S01]  /*0f60*/  VIADD R17, R11.reuse, 0x280 ;  /* 0x000002800b117836 */ /* 0x040fe20000000000 */
[----:B------:R-:W-:Y:S01]  /*0f70*/  UIADD3 UR4, UPT, UPT, UR4, 0x8, URZ ;  /* 0x0000000804047890 */ /* 0x000fe2000fffe0ff */
[----:B------:R-:W-:Y:S01]  /*0f80*/  VIADD R19, R11, 0x300 ;  /* 0x000003000b137836 */ /* 0x000fe20000000000 */
[-C--:B------:R-:W-:Y:S01]  /*0f90*/  ISETP.GE.AND P2, PT, R15, R6.reuse, PT ;  /* 0x000000060f00720c */ /* 0x080fe20003f46270 */
[----:B------:R-:W-:Y:S01]  /*0fa0*/  VIADD R15, R11, 0x100 ;  /* 0x000001000b0f7836 */ /* 0x000fe20000000000 */
[-C--:B------:R-:W-:Y:S01]  /*0fb0*/  ISETP.GE.AND P4, PT, R13, R6.reuse, PT ;  /* 0x000000060d00720c */ /* 0x080fe20003f86270 */
[--C-:B------:R-:W-:Y:S01]  /*0fc0*/  IMAD.WIDE R12, R11, 0x8, R8.reuse ;  /* 0x000000080b0c7825 */ /* 0x100fe200078e0208 */
[-C--:B------:R-:W-:Y:S01]  /*0fd0*/  ISETP.GE.AND P0, PT, R17, R6.reuse, PT ;  /* 0x000000061100720c */ /* 0x080fe20003f06270 */
[----:B------:R-:W-:Y:S01]  /*0fe0*/  UISETP.GE.AND UP1, UPT, UR4, -0x6, UPT ;  /* 0xfffffffa0400788c */ /* 0x000fe2000bf26270 */
[-C--:B------:R-:W-:Y:S01]  /*0ff0*/  ISETP.GE.AND P3, PT, R15, R6.reuse, PT ;  /* 0x000000060f00720c */ /* 0x080fe20003f66270 */
[C---:B------:R-:W-:Y:S01]  /*1000*/  VIADD R17, R11.reuse, 0x200 ;  /* 0x000002000b117836 */ /* 0x040fe20000000000 */
[----:B------:R0:W-:Y:S01]  /*1010*/  @!P5 STG.E.64 desc[UR12][R12.64], R4 ;  /* 0x000000040c00d986 */ /* 0x0001e2000c101b0c */
[----:B------:R-:W-:Y:S01]  /*1020*/  VIADD R21, R11, 0x380 ;  /* 0x000003800b157836 */ /* 0x000fe20000000000 */
[-C--:B------:R-:W-:Y:S01]  /*1030*/  ISETP.GE.AND P5, PT, R19, R6.reuse, PT ;  /* 0x000000061300720c */ /* 0x080fe20003fa6270 */
[----:B------:R-:W-:Y:S01]  /*1040*/  IMAD.WIDE R14, R15, 0x8, R8 ;  /* 0x000000080f0e7825 */ /* 0x000fe200078e0208 */
[----:B------:R-:W-:-:S02]  /*1050*/  ISETP.GE.AND P1, PT, R17, R6, PT ;  /* 0x000000061100720c */ /* 0x000fc40003f26270 */
[----:B------:R-:W-:Y:S01]  /*1060*/  ISETP.GE.AND P6, PT, R21, R6, PT ;  /* 0x000000061500720c */ /* 0x000fe20003fc6270 */
[--C-:B------:R-:W-:Y:S01]  /*1070*/  IMAD.WIDE R16, R17, 0x8, R8.reuse ;  /* 0x0000000811107825 */ /* 0x100fe200078e0208 */
[----:B------:R0:W-:Y:S01]  /*1080*/  @!P4 STG.E.64 desc[UR12][R12.64+0x400], R4 ;  /* 0x000400040c00c986 */ /* 0x0001e2000c101b0c */
[----:B------:R-:W-:Y:S02]  /*1090*/  IADD3 R11, PT, PT, R11, 0x400, RZ ;  /* 0x000004000b0b7810 */ /* 0x000fe40007ffe0ff */
[----:B------:R-:W-:Y:S01]  /*10a0*/  IMAD.WIDE R18, R19, 0x8, R8 ;  /* 0x0000000813127825 */ /* 0x000fe200078e0208 */
[----:B------:R0:W-:Y:S04]  /*10b0*/  @!P3 STG.E.64 desc[UR12][R14.64], R4 ;  /* 0x000000040e00b986 */ /* 0x0001e8000c101b0c */
[----:B------:R0:W-:Y:S04]  /*10c0*/  @!P2 STG.E.64 desc[UR12][R14.64+0x400], R4 ;  /* 0x000400040e00a986 */ /* 0x0001e8000c101b0c */
[----:B------:R0:W-:Y:S04]  /*10d0*/  @!P1 STG.E.64 desc[UR12][R16.64], R4 ;  /* 0x0000000410009986 */ /* 0x0001e8000c101b0c */
[----:B------:R0:W-:Y:S04]  /*10e0*/  @!P0 STG.E.64 desc[UR12][R16.64+0x400], R4 ;  /* 0x0004000410008986 */ /* 0x0001e8000c101b0c */
[----:B------:R0:W-:Y:S04]  /*10f0*/  @!P5 STG.E.64 desc[UR12][R18.64], R4 ;  /* 0x000000041200d986 */ /* 0x0001e8000c101b0c */
[----:B------:R0:W-:Y:S01]  /*1100*/  @!P6 STG.E.64 desc[UR12][R18.64+0x400], R4 ;  /* 0x000400041200e986 */ /* 0x0001e2000c101b0c */
[----:B------:R-:W-:Y:S05]  /*1110*/  BRA.U !UP1, `(.L_x_36) ;  /* 0xfffffffd09847547 */ /* 0x000fea000b83ffff */
.L_x_35:
        /* <DEDUP_REMOVED lines=8> */
[-C--:B------:R-:W-:Y:S01]  /*11a0*/  ISETP.GE.AND P2, PT, R17, R6.reuse, PT ;  /* 0x000000061100720c */ /* 0x080fe20003f46270 */
[----:B------:R-:W-:Y:S01]  /*11b0*/  UPLOP3.LUT UP0, UPT, UPT, UPT, UPT, 0x40, 0x4 ;  /* 0x000000000004789c */ /* 0x000fe20003f0e870 */
[-C--:B------:R-:W-:Y:S01]  /*11c0*/  ISETP.GE.AND P1, PT, R13, R6.reuse, PT ;  /* 0x000000060d00720c */ /* 0x080fe20003f26270 */
[----:B------:R-:W-:Y:S01]  /*11d0*/  IMAD.WIDE R12, R11, 0x8, R8 ;  /* 0x000000080b0c7825 */ /* 0x000fe200078e0208 */
[----:B------:R-:W-:Y:S01]  /*11e0*/  ISETP.GE.AND P3, PT, R15, R6, PT ;  /* 0x000000060f00720c */ /* 0x000fe20003f66270 */
[----:B------:R-:W-:-:S02]  /*11f0*/  UIADD3 UR4, UPT, UPT, UR4, 0x2, URZ ;  /* 0x0000000204047890 */ /* 0x000fc4000fffe0ff */
[C---:B------:R-:W-:Y:S02]  /*1200*/  IMAD.WIDE R14, R17.reuse, 0x8, R8 ;  /* 0x00000008110e7825 */ /* 0x040fe400078e0208 */
[----:B------:R1:W-:Y:S02]  /*1210*/  @!P0 STG.E.64 desc[UR12][R12.64], R4 ;  /* 0x000000040c008986 */ /* 0x0003e4000c101b0c */
[----:B------:R-:W-:-:S04]  /*1220*/  VIADD R11, R17, 0x100 ;  /* 0x00000100110b7836 */ /* 0x000fc80000000000 */
[----:B------:R1:W-:Y:S04]  /*1230*/  @!P1 STG.E.64 desc[UR12][R12.64+0x400], R4 ;  /* 0x000400040c009986 */ /* 0x0003e8000c101b0c */
[----:B------:R1:W-:Y:S04]  /*1240*/  @!P2 STG.E.64 desc[UR12][R14.64], R4 ;  /* 0x000000040e00a986 */ /* 0x0003e8000c101b0c */
[----:B------:R1:W-:Y:S02]  /*1250*/  @!P3 STG.E.64 desc[UR12][R14.64+0x400], R4 ;  /* 0x000400040e00b986 */ /* 0x0003e4000c101b0c */
.L_x_37:
[----:B------:R-:W-:-:S09]  /*1260*/  UISETP.NE.OR UP0, UPT, UR4, URZ, UP0 ;  /* 0x000000ff0400728c */ /* 0x000fd20008705670 */
[----:B------:R-:W-:Y:S05]  /*1270*/  BRA.U !UP0, `(.L_x_38) ;  /* 0x0000000108287547 */ /* 0x000fea000b800000 */
.L_x_34:
        /* <DEDUP_REMOVED lines=10> */
.L_x_38:
[----:B------:R-:W-:-:S07]  /*1320*/  LOP3.LUT R0, R2, 0xffffff00, RZ, 0xc0, !PT ;  /* 0xffffff0002007812 */ /* 0x000fce00078ec0ff */
.L_x_32:
[----:B------:R-:W3:Y:S02]  /*1330*/  LDC R2, c[0x0][0x384] ;  /* 0x0000e100ff027b82 */ /* 0x000ee40000000800 */
[----:B---3--:R-:W-:-:S04]  /*1340*/  LOP3.LUT R2, R2, 0x1, RZ, 0xc0, !PT ;  /* 0x0000000102027812 */ /* 0x008fc800078ec0ff */
[----:B------:R-:W-:-:S13]  /*1350*/  ISETP.NE.U32.AND P0, PT, R2, 0x1, PT ;  /* 0x000000010200780c */ /* 0x000fda0003f05070 */
[----:B------:R-:W-:Y:S05]  /*1360*/  @P0 EXIT ;  /* 0x000000000000094d */ /* 0x000fea0003800000 */
[----:B------:R-:W-:-:S04]  /*1370*/  IADD3 R7, PT, PT, R7, R0, RZ ;  /* 0x0000000007077210 */ /* 0x000fc80007ffe0ff */
[----:B------:R-:W-:-:S13]  /*1380*/  ISETP.GE.AND P0, PT, R7, R6, PT ;  /* 0x000000060700720c */ /* 0x000fda0003f06270 */
[----:B------:R-:W-:Y:S05]  /*1390*/  @P0 EXIT ;  /* 0x000000000000094d */ /* 0x000fea0003800000 */
[----:B------:R-:W-:Y:S01]  /*13a0*/  UIMAD.WIDE.U32 UR4, UR10, 0x50f79ad3, URZ ;  /* 0x50f79ad30a0478a5 */ /* 0x000fe2000f8e00ff */
[----:B012---:R-:W0:Y:S01]  /*13b0*/  MUFU.RCP64H R5, 2.14748262400000000000e+09 ;  /* 0x41dfffff00057908 */ /* 0x007e220000001800 */
        /* <DEDUP_REMOVED lines=38> */
.L_x_39:
[----:B------:R-:W-:Y:S01]  /*1620*/  MOV R2, 0x0 ;  /* 0x0000000000027802 */ /* 0x000fe20000000f00 */
[----:B------:R-:W-:Y:S02]  /*1630*/  IMAD.MOV.U32 R3, RZ, RZ, 0x402e0000 ;  /* 0x402e0000ff037424 */ /* 0x000fe400078e00ff */
[----:B------:R-:W-:-:S04]  /*1640*/  IMAD.WIDE R8, R7, 0x8, R8 ;  /* 0x0000000807087825 */ /* 0x000fc800078e0208 */
[----:B------:R-:W-:-:S07]  /*1650*/  DFMA R4, R4, R2, 25 ;  /* 0x403900000404742b */ /* 0x000fce0000000002 */
[----:B------:R-:W-:Y:S01]  /*1660*/  STG.E.64 desc[UR12][R8.64], R4 ;  /* 0x0000000408007986 */ /* 0x000fe2000c101b0c */
[----:B------:R-:W-:Y:S05]  /*1670*/  EXIT ;  /* 0x000000000000794d */ /* 0x000fea0003800000 */
        .weak           $__internal_1_$__cuda_sm20_div_rn_f64_full
        .type           $__internal_1_$__cuda_sm20_div_rn_f64_full,@function
        .size           $__internal_1_$__cuda_sm20_div_rn_f64_full,(.L_x_50 - $__internal_1_$__cuda_sm20_div_rn_f64_full)
$__internal_1_$__cuda_sm20_div_rn_f64_full:
[C---:B------:R-:W-:Y:S01]  /*1680*/  FSETP.GEU.AND P0, PT, |R3|.reuse, 1.469367938527859385e-39, PT ;  /* 0x001000000300780b */ /* 0x040fe20003f0e200 */
[----:B------:R-:W-:Y:S01]  /*1690*/  IMAD.U32 R12, RZ, RZ, UR11 ;  /* 0x0000000bff0c7e24 */ /* 0x000fe2000f8e00ff */
[C---:B------:R-:W-:Y:S01]  /*16a0*/  LOP3.LUT R4, R3.reuse, 0x800fffff, RZ, 0xc0, !PT ;  /* 0x800fffff03047812 */ /* 0x040fe200078ec0ff */
[----:B------:R-:W-:Y:S01]  /*16b0*/  IMAD.MOV.U32 R13, RZ, RZ, R3 ;  /* 0x000000ffff0d7224 */ /* 0x000fe200078e0003 */
[----:B------:R-:W-:Y:S01]  /*16c0*/  LOP3.LUT R25, R3, 0x7ff00000, RZ, 0xc0, !PT ;  /* 0x7ff0000003197812 */ /* 0x000fe200078ec0ff */
[----:B------:R-:W-:Y:S01]  /*16d0*/  IMAD.U32 R10, RZ, RZ, UR11 ;  /* 0x0000000bff0a7e24 */ /* 0x000fe2000f8e00ff */
[----:B------:R-:W-:Y:S01]  /*16e0*/  LOP3.LUT R11, R4, 0x3ff00000, RZ, 0xfc, !PT ;  /* 0x3ff00000040b7812 */ /* 0x000fe200078efcff */
[----:B------:R-:W-:Y:S02]  /*16f0*/  IMAD.MOV.U32 R20, RZ, RZ, 0x1 ;  /* 0x00000001ff147424 */ /* 0x000fe400078e00ff */
[----:B------:R-:W-:-:S04]  /*1700*/  IMAD.MOV.U32 R16, RZ, RZ, R14 ;  /* 0x000000ffff107224 */ /* 0x000fc800078e000e */
[----:B------:R-:W-:-:S06]  /*1710*/  @!P0 DMUL R10, R12, 8.98846567431157953865e+307 ;  /* 0x7fe000000c0a8828 */ /* 0x000fcc0000000000 */
[----:B------:R-:W0:Y:S02]  /*1720*/  MUFU.RCP64H R21, R11 ;  /* 0x0000000b00157308 */ /* 0x000e240000001800 */
[----:B0-----:R-:W-:-:S08]  /*1730*/  DFMA R4, R20, -R10, 1 ;  /* 0x3ff000001404742b */ /* 0x001fd0000000080a */
[----:B------:R-:W-:-:S08]  /*1740*/  DFMA R4, R4, R4, R4 ;  /* 0x000000040404722b */ /* 0x000fd00000000004 */
[----:B------:R-:W-:Y:S01]  /*1750*/  DFMA R20, R20, R4, R20 ;  /* 0x000000041414722b */ /* 0x000fe20000000014 */
[----:B------:R-:W-:Y:S02]  /*1760*/  LOP3.LUT R4, R15, 0x7ff00000, RZ, 0xc0, !PT ;  /* 0x7ff000000f047812 */ /* 0x000fe400078ec0ff */
[----:B------:R-:W-:Y:S02]  /*1770*/  MOV R5, 0x1ca00000 ;  /* 0x1ca0000000057802 */ /* 0x000fe40000000f00 */
[----:B------:R-:W-:Y:S01]  /*1780*/  ISETP.GE.U32.AND P1, PT, R4, R25, PT ;  /* 0x000000190400720c */ /* 0x000fe20003f26070 */
[----:B------:R-:W-:Y:S02]  /*1790*/  IMAD.MOV.U32 R24, RZ, RZ, R4 ;  /* 0x000000ffff187224 */ /* 0x000fe400078e0004 */
[----:B------:R-:W-:Y:S01]  /*17a0*/  DFMA R18, R20, -R10, 1 ;  /* 0x3ff000001412742b */ /* 0x000fe2000000080a */
[----:B------:R-:W-:Y:S02]  /*17b0*/  SEL R17, R5, 0x63400000, !P1 ;  /* 0x6340000005117807 */ /* 0x000fe40004800000 */
[----:B------:R-:W-:-:S02]  /*17c0*/  FSETP.GEU.AND P1, PT, |R15|, 1.469367938527859385e-39, PT ;  /* 0x001000000f00780b */ /* 0x000fc40003f2e200 */
        /* <DEDUP_REMOVED lines=11> */
.L_x_40:
        /* <DEDUP_REMOVED lines=36> */
.L_x_41:
[----:B------:R-:W-:-:S14]  /*1ac0*/  DSETP.NAN.AND P0, PT, R14, R14, PT ;  /* 0x0000000e0e00722a */ /* 0x000fdc0003f08000 */
[----:B------:R-:W-:Y:S05]  /*1ad0*/  @P0 BRA `(.L_x_43) ;  /* 0x0000000000440947 */ /* 0x000fea0003800000 */
[----:B------:R-:W-:-:S14]  /*1ae0*/  DSETP.NAN.AND P0, PT, R12, R12, PT ;  /* 0x0000000c0c00722a */ /* 0x000fdc0003f08000 */
[----:B------:R-:W-:Y:S05]  /*1af0*/  @P0 BRA `(.L_x_44) ;  /* 0x0000000000300947 */ /* 0x000fea0003800000 */
[----:B------:R-:W-:Y:S01]  /*1b00*/  ISETP.NE.AND P0, PT, R24, R25, PT ;  /* 0x000000191800720c */ /* 0x000fe20003f05270 */
[----:B------:R-:W-:Y:S01]  /*1b10*/  IMAD.MOV.U32 R5, RZ, RZ, -0x80000 ;  /* 0xfff80000ff057424 */ /* 0x000fe200078e00ff */
[----:B------:R-:W-:-:S11]  /*1b20*/  MOV R4, 0x0 ;  /* 0x0000000000047802 */ /* 0x000fd60000000f00 */
[----:B------:R-:W-:Y:S05]  /*1b30*/  @!P0 BRA `(.L_x_42) ;  /* 0x0000000000348947 */ /* 0x000fea0003800000 */
[----:B------:R-:W-:Y:S02]  /*1b40*/  ISETP.NE.AND P0, PT, R24, 0x7ff00000, PT ;  /* 0x7ff000001800780c */ /* 0x000fe40003f05270 */
[----:B------:R-:W-:Y:S02]  /*1b50*/  LOP3.LUT R5, R15, 0x80000000, R13, 0x48, !PT ;  /* 0x800000000f057812 */ /* 0x000fe400078e480d */
[----:B------:R-:W-:-:S13]  /*1b60*/  ISETP.EQ.OR P0, PT, R25, RZ, !P0 ;  /* 0x000000ff1900720c */ /* 0x000fda0004702670 */
[----:B------:R-:W-:Y:S01]  /*1b70*/  @P0 LOP3.LUT R10, R5, 0x7ff00000, RZ, 0xfc, !PT ;  /* 0x7ff00000050a0812 */ /* 0x000fe200078efcff */
[----:B------:R-:W-:Y:S02]  /*1b80*/  @!P0 IMAD.MOV.U32 R4, RZ, RZ, RZ ;  /* 0x000000ffff048224 */ /* 0x000fe400078e00ff */
[----:B------:R-:W-:Y:S02]  /*1b90*/  @P0 IMAD.MOV.U32 R4, RZ, RZ, RZ ;  /* 0x000000ffff040224 */ /* 0x000fe400078e00ff */
[----:B------:R-:W-:Y:S01]  /*1ba0*/  @P0 IMAD.MOV.U32 R5, RZ, RZ, R10 ;  /* 0x000000ffff050224 */ /* 0x000fe200078e000a */
[----:B------:R-:W-:Y:S06]  /*1bb0*/  BRA `(.L_x_42) ;  /* 0x0000000000147947 */ /* 0x000fec0003800000 */
.L_x_44:
[----:B------:R-:W-:Y:S01]  /*1bc0*/  LOP3.LUT R5, R13, 0x80000, RZ, 0xfc, !PT ;  /* 0x000800000d057812 */ /* 0x000fe200078efcff */
[----:B------:R-:W-:Y:S01]  /*1bd0*/  IMAD.MOV.U32 R4, RZ, RZ, R12 ;  /* 0x000000ffff047224 */ /* 0x000fe200078e000c */
[----:B------:R-:W-:Y:S06]  /*1be0*/  BRA `(.L_x_42) ;  /* 0x0000000000087947 */ /* 0x000fec0003800000 */
.L_x_43:
[----:B------:R-:W-:Y:S02]  /*1bf0*/  LOP3.LUT R5, R15, 0x80000, RZ, 0xfc, !PT ;  /* 0x000800000f057812 */ /* 0x000fe400078efcff */
[----:B------:R-:W-:-:S07]  /*1c00*/  MOV R4, R14 ;  /* 0x0000000e00047202 */ /* 0x000fce0000000f00 */
.L_x_42:
[----:B------:R-:W-:Y:S02]  /*1c10*/  IMAD.MOV.U32 R10, RZ, RZ, R4 ;  /* 0x000000ffff0a7224 */ /* 0x000fe400078e0004 */
[----:B------:R-:W-:Y:S02]  /*1c20*/  IMAD.MOV.U32 R11, RZ, RZ, R5 ;  /* 0x000000ffff0b7224 */ /* 0x000fe400078e0005 */
[----:B------:R-:W-:Y:S02]  /*1c30*/  IMAD.MOV.U32 R4, RZ, RZ, R0 ;  /* 0x000000ffff047224 */ /* 0x000fe400078e0000 */
[----:B------:R-:W-:-:S04]  /*1c40*/  IMAD.MOV.U32 R5, RZ, RZ, 0x0 ;  /* 0x00000000ff057424 */ /* 0x000fc800078e00ff */
[----:B------:R-:W-:Y:S05]  /*1c50*/  RET.REL.NODEC R4 `(_ZN3cub18CUB_300001_SM_10006detail9transform16transform_kernelINS2_10policy_hubILb1EN4cuda3std3__45tupleIJN6thrust24THRUST_300001_SM_1000_NS17counting_iteratorIiNSA_11use_defaultESC_SC_EEEEEE10policy1000Ei7rng_gpuNSA_6detail15normal_iteratorINSA_10device_ptrIdEEEEJSD_EEEvT0_iT1_T2_DpNS2_10kernel_argIT3_EE) ;  /* 0xffffffe004e87950 */ /* 0x000fea0003c3ffff */
.L_x_45:
        /* <DEDUP_REMOVED lines=10> */
.L_x_50:


//--------------------- .text._ZN3cub18CUB_300001_SM_10006detail8for_each13static_kernelINS2_12policy_hub_t12policy_500_tEmN6thrust24THRUST_300001_SM_1000_NS8cuda_cub20__uninitialized_fill7functorINS7_10device_ptrIdEEdEEEEvT0_T1_ --------------------------
	.section	.text._ZN3cub18CUB_300001_SM_10006detail8for_each13static_kernelINS2_12policy_hub_t12policy_500_tEmN6thrust24THRUST_300001_SM_1000_NS8cuda_cub20__uninitialized_fill7functorINS7_10device_ptrIdEEdEEEEvT0_T1_,"ax",@progbits
	.align	128
        .global         _ZN3cub18CUB_300001_SM_10006detail8for_each13static_kernelINS2_12policy_hub_t12policy_500_tEmN6thrust24THRUST_300001_SM_1000_NS8cuda_cub20__uninitialized_fill7functorINS7_10device_ptrIdEEdEEEEvT0_T1_
        .type           _ZN3cub18CUB_300001_SM_10006detail8for_each13static_kernelINS2_12policy_hub_t12policy_500_tEmN6thrust24THRUST_300001_SM_1000_NS8cuda_cub20__uninitialized_fill7functorINS7_10device_ptrIdEEdEEEEvT0_T1_,@function
        .size           _ZN3cub18CUB_300001_SM_10006detail8for_each13static_kernelINS2_12policy_hub_t12policy_500_tEmN6thrust24THRUST_300001_SM_1000_NS8cuda_cub20__uninitialized_fill7functorINS7_10device_ptrIdEEdEEEEvT0_T1_,(.L_x_53 - _ZN3cub18CUB_300001_SM_10006detail8for_each13static_kernelINS2_12policy_hub_t12policy_500_tEmN6thrust24THRUST_300001_SM_1000_NS8cuda_cub20__uninitialized_fill7functorINS7_10device_ptrIdEEdEEEEvT0_T1_)
        .other          _ZN3cub18CUB_300001_SM_10006detail8for_each13static_kernelINS2_12policy_hub_t12policy_500_tEmN6thrust24THRUST_300001_SM_1000_NS8cuda_cub20__uninitialized_fill7functorINS7_10device_ptrIdEEdEEEEvT0_T1_,@"STO_CUDA_ENTRY STV_DEFAULT"
_ZN3cub18CUB_300001_SM_10006detail8for_each13static_kernelINS2_12policy_hub_t12policy_500_tEmN6thrust24THRUST_300001_SM_1000_NS8cuda_cub20__uninitialized_fill7functorINS7_10device_ptrIdEEdEEEEvT0_T1_:
.text._ZN3cub18CUB_300001_SM_10006detail8for_each13static_kernelINS2_12policy_hub_t12policy_500_tEmN6thrust24THRUST_300001_SM_1000_NS8cuda_cub20__uninitialized_fill7functorINS7_10device_ptrIdEEdEEEEvT0_T1_:
[----:B------:R-:W-:Y:S08]  /*0000*/  LDC R1, c[0x0][0x37c] ;  /* 0x0000df00ff017b82 */ /* 0x000ff00000000800 */
[----:B------:R-:W0:Y:S01]  /*0010*/  S2UR UR4, SR_CTAID.X ;  /* 0x00000000000479c3 */ /* 0x000e220000002500 */
[----:B------:R-:W1:Y:S01]  /*0020*/  LDCU.64 UR6, c[0x0][0x380] ;  /* 0x00007000ff0677ac */ /* 0x000e620008000a00 */
[----:B------:R-:W2:Y:S01]  /*0030*/  LDCU.64 UR8, c[0x0][0x358] ;  /* 0x00006b00ff0877ac */ /* 0x000ea20008000a00 */
[----:B0-----:R-:W-:-:S04]  /*0040*/  UIMAD.WIDE.U32 UR4, UR4, 0x200, URZ ;  /* 0x00000200040478a5 */ /* 0x001fc8000f8e00ff */
[----:B-1----:R-:W-:-:S04]  /*0050*/  UIADD3 UR6, UP0, UPT, -UR4, UR6, URZ ;  /* 0x0000000604067290 */ /* 0x002fc8000ff1e1ff */
[----:B------:R-:W-:Y:S02]  /*0060*/  UIADD3.X UR7, UPT, UPT, ~UR5, UR7, URZ, UP0, !UPT ;  /* 0x0000000705077290 */ /* 0x000fe400087fe5ff */
[----:B------:R-:W-:-:S04]  /*0070*/  UISETP.GE.U32.AND UP0, UPT, UR6, 0x200, UPT ;  /* 0x000002000600788c */ /* 0x000fc8000bf06070 */
[----:B------:R-:W-:-:S09]  /*0080*/  UISETP.GE.U32.AND.EX UP0, UPT, UR7, URZ, UPT, UP0 ;  /* 0x000000ff0700728c */ /* 0x000fd2000bf06100 */
[----:B--2---:R-:W-:Y:S05]  /*0090*/  BRA.U !UP0, `(.L_x_46) ;  /* 0x0000000108287547 */ /* 0x004fea000b800000 */
[----:B------:R-:W0:Y:S01]  /*00a0*/  S2R R0, SR_TID.X ;  /* 0x0000000000007919 */ /* 0x000e220000002100 */
[----:B------:R-:W1:Y:S01]  /*00b0*/  LDCU.64 UR6, c[0x0][0x388] ;  /* 0x00007100ff0677ac */ /* 0x000e620008000a00 */
[----:B------:R-:W2:Y:S01]  /*00c0*/  LDC.64 R4, c[0x0][0x390] ;  /* 0x0000e400ff047b82 */ /* 0x000ea20000000a00 */
[----:B0-----:R-:W-:-:S05]  /*00d0*/  IADD3 R0, P0, PT, R0, UR4, RZ ;  /* 0x0000000400007c10 */ /* 0x001fca000ff1e0ff */
[----:B------:R-:W-:Y:S01]  /*00e0*/  IMAD.X R3, RZ, RZ, UR5, P0 ;  /* 0x00000005ff037e24 */ /* 0x000fe200080e06ff */
[----:B-1----:R-:W-:-:S04]  /*00f0*/  LEA R2, P0, R0, UR6, 0x3 ;  /* 0x0000000600027c11 */ /* 0x002fc8000f8018ff */
[----:B------:R-:W-:-:S05]  /*0100*/  LEA.HI.X R3, R0, UR7, R3, 0x3, P0 ;  /* 0x0000000700037c11 */ /* 0x000fca00080f1c03 */
[----:B--2---:R-:W-:Y:S04]  /*0110*/  STG.E.64 desc[UR8][R2.64], R4 ;  /* 0x0000000402007986 */ /* 0x004fe8000c101b08 */
[----:B------:R-:W-:Y:S01]  /*0120*/  STG.E.64 desc[UR8][R2.64+0x800], R4 ;  /* 0x0008000402007986 */ /* 0x000fe2000c101b08 */
[----:B------:R-:W-:Y:S05]  /*0130*/  EXIT ;  /* 0x000000000000794d */ /* 0x000fea0003800000 */
.L_x_46:
[----:B------:R-:W0:Y:S01]  /*0140*/  S2R R0, SR_TID.X ;  /* 0x0000000000007919 */ /* 0x000e220000002100 */
[----:B------:R-:W-:Y:S01]  /*0150*/  IMAD.U32 R2, RZ, RZ, UR7 ;  /* 0x00000007ff027e24 */ /* 0x000fe2000f8e00ff */
[----:B------:R-:W1:Y:S01]  /*0160*/  LDCU.64 UR10, c[0x0][0x388] ;  /* 0x00007100ff0a77ac */ /* 0x000e620008000a00 */
[----:B------:R-:W-:Y:S01]  /*0170*/  IMAD.U32 R6, RZ, RZ, UR7 ;  /* 0x00000007ff067e24 */ /* 0x000fe2000f8e00ff */
[----:B0-----:R-:W-:-:S04]  /*0180*/  ISETP.LT.U32.AND P0, PT, R0, UR6, PT ;  /* 0x0000000600007c0c */ /* 0x001fc8000bf01070 */
[----:B------:R-:W-:Y:S01]  /*0190*/  ISETP.GT.U32.AND.EX P0, PT, R2, RZ, PT, P0 ;  /* 0x000000ff0200720c */ /* 0x000fe20003f04100 */
[C---:B------:R-:W-:Y:S01]  /*01a0*/  VIADD R2, R0.reuse, 0x100 ;  /* 0x0000010000027836 */ /* 0x040fe20000000000 */
[----:B------:R-:W-:-:S04]  /*01b0*/  IADD3 R0, P2, PT, R0, UR4, RZ ;  /* 0x0000000400007c10 */ /* 0x000fc8000ff5e0ff */
[----:B------:R-:W-:Y:S01]  /*01c0*/  ISETP.LT.U32.AND P1, PT, R2, UR6, PT ;  /* 0x0000000602007c0c */ /* 0x000fe2000bf21070 */
[----:B------:R-:W-:Y:S01]  /*01d0*/  IMAD.X R3, RZ, RZ, UR5, P2 ;  /* 0x00000005ff037e24 */ /* 0x000fe200090e06ff */
[----:B-1----:R-:W-:Y:S02]  /*01e0*/  LEA R2, P2, R0, UR10, 0x3 ;  /* 0x0000000a00027c11 */ /* 0x002fe4000f8418ff */
[----:B------:R-:W-:Y:S02]  /*01f0*/  ISETP.GT.U32.AND.EX P1, PT, R6, RZ, PT, P1 ;  /* 0x000000ff0600720c */ /* 0x000fe40003f24110 */
[----:B------:R-:W-:Y:S01]  /*0200*/  LEA.HI.X R3, R0, UR11, R3, 0x3, P2 ;  /* 0x0000000b00037c11 */ /* 0x000fe200090f1c03 */
[----:B------:R-:W0:Y:S04]  /*0210*/  @P0 LDC.64 R4, c[0x0][0x390] ;  /* 0x0000e400ff040b82 */ /* 0x000e280000000a00 */
[----:B0-----:R0:W-:Y:S06]  /*0220*/  @P0 STG.E.64 desc[UR8][R2.64], R4 ;  /* 0x0000000402000986 */ /* 0x0011ec000c101b08 */
[----:B------:R-:W-:Y:S05]  /*0230*/  @!P1 EXIT ;  /* 0x000000000000994d */ /* 0x000fea0003800000 */
[----:B0-----:R-:W0:Y:S02]  /*0240*/  LDC.64 R4, c[0x0][0x390] ;  /* 0x0000e400ff047b82 */ /* 0x001e240000000a00 */
[----:B0-----:R-:W-:Y:S01]  /*0250*/  STG.E.64 desc[UR8][R2.64+0x800], R4 ;  /* 0x0008000402007986 */ /* 0x001fe2000c101b08 */
[----:B------:R-:W-:Y:S05]  /*0260*/  EXIT ;  /* 0x000000000000794d */ /* 0x000fea0003800000 */
.L_x_47:
        /* <DEDUP_REMOVED lines=9> */
.L_x_53:


//--------------------- .text._ZN3cub18CUB_300001_SM_10006detail11EmptyKernelIvEEvv --------------------------
	.section	.text._ZN3cub18CUB_300001_SM_10006detail11EmptyKernelIvEEvv,"ax",@progbits
	.align	128
        .global         _ZN3cub18CUB_300001_SM_10006detail11EmptyKernelIvEEvv
        .type           _ZN3cub18CUB_300001_SM_10006detail11EmptyKernelIvEEvv,@function
        .size           _ZN3cub18CUB_300001_SM_10006detail11EmptyKernelIvEEvv,(.L_x_54 - _ZN3cub18CUB_300001_SM_10006detail11EmptyKernelIvEEvv)
        .other          _ZN3cub18CUB_300001_SM_10006detail11EmptyKernelIvEEvv,@"STO_CUDA_ENTRY STV_DEFAULT"
_ZN3cub18CUB_300001_SM_10006detail11EmptyKernelIvEEvv:
.text._ZN3cub18CUB_300001_SM_10006detail11EmptyKernelIvEEvv:
[----:B------:R-:W-:Y:S01]  /*0000*/  LDC R1, c[0x0][0x37c] ;  /* 0x0000df00ff017b82 */ /* 0x000fe20000000800 */
[----:B------:R-:W-:Y:S05]  /*0010*/  EXIT ;  /* 0x000000000000794d */ /* 0x000fea0003800000 */
.L_x_48:
        /* <DEDUP_REMOVED lines=14> */
.L_x_54:


//--------------------- .nv.shared.reserved.0     --------------------------
	.section	.nv.shared.reserved.0,"aw",@nobits
	.weak		__nv_reservedSMEM_offset_0_alias
	.size		__nv_reservedSMEM_offset_0_alias, 0, 64
	.other		__nv_reservedSMEM_offset_0_alias,@"STO_CUDA_RESERVED_SHARED STV_DEFAULT"
__nv_reservedSMEM_offset_0_alias:
	.zero		0
	.zero		64


//--------------------- .nv.global                --------------------------
	.section	.nv.global,"aw",@nobits
.nv.global:
	.type		_ZN30_INTERNAL_0d16d97c_4_k_cu_main6thrust24THRUST_300001_SM_1000_NS3seqE,@object
	.size		_ZN30_INTERNAL_0d16d97c_4_k_cu_main6thrust24THRUST_300001_SM_1000_NS3seqE,(_ZN30_INTERNAL_0d16d97c_4_k_cu_main4cuda3std3__48in_placeE - _ZN30_INTERNAL_0d16d97c_4_k_cu_main6thrust24THRUST_300001_SM_1000_NS3seqE)
_ZN30_INTERNAL_0d16d97c_4_k_cu_main6thrust24THRUST_300001_SM_1000_NS3seqE:
	.zero		1
	.type		_ZN30_INTERNAL_0d16d97c_4_k_cu_main4cuda3std3__48in_placeE,@object
	.size		_ZN30_INTERNAL_0d16d97c_4_k_cu_main4cuda3std3__48in_placeE,(_ZN30_INTERNAL_0d16d97c_4_k_cu_main4cuda3std6ranges3__45__cpo4sizeE - _ZN30_INTERNAL_0d16d97c_4_k_cu_main4cuda3std3__48in_placeE)
_ZN30_INTERNAL_0d16d97c_4_k_cu_main4cuda3std3__48in_placeE:
	.zero		1
	.type		_ZN30_INTERNAL_0d16d97c_4_k_cu_main4cuda3std6ranges3__45__cpo4sizeE,@object
	.size		_ZN30_INTERNAL_0d16d97c_4_k_cu_main4cuda3std6ranges3__45__cpo4sizeE,(_ZN30_INTERNAL_0d16d97c_4_k_cu_main6thrust24THRUST_300001_SM_1000_NS12placeholders2_3E - _ZN30_INTERNAL_0d16d97c_4_k_cu_main4cuda3std6ranges3__45__cpo4sizeE)
_ZN30_INTERNAL_0d16d97c_4_k_cu_main4cuda3std6ranges3__45__cpo4sizeE:
	.zero		1
	.type		_ZN30_INTERNAL_0d16d97c_4_k_cu_main6thrust24THRUST_300001_SM_1000_NS12placeholders2_3E,@object
	.size		_ZN30_INTERNAL_0d16d97c_4_k_cu_main6thrust24THRUST_300001_SM_1000_NS12placeholders2_3E,(_ZN30_INTERNAL_0d16d97c_4_k_cu_main4cuda3std3__45__cpo6cbeginE - _ZN30_INTERNAL_0d16d97c_4_k_cu_main6thrust24THRUST_300001_SM_1000_NS12placeholders2_3E)
_ZN30_INTERNAL_0d16d97c_4_k_cu_main6thrust24THRUST_300001_SM_1000_NS12placeholders2_3E:
	.zero		1
	.type		_ZN30_INTERNAL_0d16d97c_4_k_cu_main4cuda3std3__45__cpo6cbeginE,@object
	.size		_ZN30_INTERNAL_0d16d97c_4_k_cu_main4cuda3std3__45__cpo6cbeginE,(_ZN30_INTERNAL_0d16d97c_4_k_cu_main4cuda3std6ranges3__45__cpo6cbeginE - _ZN30_INTERNAL_0d16d97c_4_k_cu_main4cuda3std3__45__cpo6cbeginE)
_ZN30_INTERNAL_0d16d97c_4_k_cu_main4cuda3std3__45__cpo6cbeginE:
	.zero		1
	.type		_ZN30_INTERNAL_0d16d97c_4_k_cu_main4cuda3std6ranges3__45__cpo6cbeginE,@object
	.size		_ZN30_INTERNAL_0d16d97c_4_k_cu_main4cuda3std6ranges3__45__cpo6cbeginE,(_ZN30_INTERNAL_0d16d97c_4_k_cu_main6thrust24THRUST_300001_SM_1000_NS12placeholders2_7E - _ZN30_INTERNAL_0d16d97c_4_k_cu_main4cuda3std6ranges3__45__cpo6cbeginE)
_ZN30_INTERNAL_0d16d97c_4_k_cu_main4cuda3std6ranges3__45__cpo6cbeginE:
	.zero		1
	.type		_ZN30_INTERNAL_0d16d97c_4_k_cu_main6thrust24THRUST_300001_SM_1000_NS12placeholders2_7E,@object
	.size		_ZN30_INTERNAL_0d16d97c_4_k_cu_main6thrust24THRUST_300001_SM_1000_NS12placeholders2_7E,(_ZN30_INTERNAL_0d16d97c_4_k_cu_main4cuda3std3__45__cpo7crbeginE - _ZN30_INTERNAL_0d16d97c_4_k_cu_main6thrust24THRUST_300001_SM_1000_NS12placeholders2_7E)
_ZN30_INTERNAL_0d16d97c_4_k_cu_main6thrust24THRUST_300001_SM_1000_NS12placeholders2_7E:
	.zero		1
	.type		_ZN30_INTERNAL_0d16d97c_4_k_cu_main4cuda3std3__45__cpo7crbeginE,@object
	.size		_ZN30_INTERNAL_0d16d97c_4_k_cu_main4cuda3std3__45__cpo7crbeginE,(_ZN30_INTERNAL_0d16d97c_4_k_cu_main4cuda3std6ranges3__45__cpo4nextE - _ZN30_INTERNAL_0d16d97c_4_k_cu_main4cuda3std3__45__cpo7crbeginE)
_ZN30_INTERNAL_0d16d97c_4_k_cu_main4cuda3std3__45__cpo7crbeginE:
	.zero		1
	.type		_ZN30_INTERNAL_0d16d97c_4_k_cu_main4cuda3std6ranges3__45__cpo4nextE,@object
	.size		_ZN30_INTERNAL_0d16d97c_4_k_cu_main4cuda3std6ranges3__45__cpo4nextE,(_ZN30_INTERNAL_0d16d97c_4_k_cu_main4cuda3std6ranges3__45__cpo4swapE - _ZN30_INTERNAL_0d16d97c_4_k_cu_main4cuda3std6ranges3__45__cpo4nextE)
_ZN30_INTERNAL_0d16d97c_4_k_cu_main4cuda3std6ranges3__45__cpo4nextE:
	.zero		1
	.type		_ZN30_INTERNAL_0d16d97c_4_k_cu_main4cuda3std6ranges3__45__cpo4swapE,@object
	.size		_ZN30_INTERNAL_0d16d97c_4_k_cu_main4cuda3std6ranges3__45__cpo4swapE,(_ZN30_INTERNAL_0d16d97c_4_k_cu_main6thrust24THRUST_300001_SM_1000_NS8cuda_cub10par_nosyncE - _ZN30_INTERNAL_0d16d97c_4_k_cu_main4cuda3std6ranges3__45__cpo4swapE)
_ZN30_INTERNAL_0d16d97c_4_k_cu_main4cuda3std6ranges3__45__cpo4swapE:
	.zero		1
	.type		_ZN30_INTERNAL_0d16d97c_4_k_cu_main6thrust24THRUST_300001_SM_1000_NS8cuda_cub10par_nosyncE,@object
	.size		_ZN30_INTERNAL_0d16d97c_4_k_cu_main6thrust24THRUST_300001_SM_1000_NS8cuda_cub10par_nosyncE,(_ZN30_INTERNAL_0d16d97c_4_k_cu_main6thrust24THRUST_300001_SM_1000_NS12placeholders2_9E - _ZN30_INTERNAL_0d16d97c_4_k_cu_main6thrust24THRUST_300001_SM_1000_NS8cuda_cub10par_nosyncE)
_ZN30_INTERNAL_0d16d97c_4_k_cu_main6thrust24THRUST_300001_SM_1000_NS8cuda_cub10par_nosyncE:
	.zero		1
	.type		_ZN30_INTERNAL_0d16d97c_4_k_cu_main6thrust24THRUST_300001_SM_1000_NS12placeholders2_9E,@object
	.size		_ZN30_INTERNAL_0d16d97c_4_k_cu_main6thrust24THRUST_300001_SM_1000_NS12placeholders2_9E,(_ZN30_INTERNAL_0d16d97c_4_k_cu_main4cuda3std3__432_GLOBAL__N__0d16d97c_4_k_cu_main6ignoreE - _ZN30_INTERNAL_0d16d97c_4_k_cu_main6thrust24THRUST_300001_SM_1000_NS12placeholders2_9E)
_ZN30_INTERNAL_0d16d97c_4_k_cu_main6thrust24THRUST_300001_SM_1000_NS12placeholders2_9E:
	.zero		1
	.type		_ZN30_INTERNAL_0d16d97c_4_k_cu_main4cuda3std3__432_GLOBAL__N__0d16d97c_4_k_cu_main6ignoreE,@object
	.size		_ZN30_INTERNAL_0d16d97c_4_k_cu_main4cuda3std3__432_GLOBAL__N__0d16d97c_4_k_cu_main6ignoreE,(_ZN30_INTERNAL_0d16d97c_4_k_cu_main4cuda3std6ranges3__45__cpo4dataE - _ZN30_INTERNAL_0d16d97c_4_k_cu_main4cuda3std3__432_GLOBAL__N__0d16d97c_4_k_cu_main6ignoreE)
_ZN30_INTERNAL_0d16d97c_4_k_cu_main4cuda3std3__432_GLOBAL__N__0d16d97c_4_k_cu_main6ignoreE:
	.zero		1
	.type		_ZN30_INTERNAL_0d16d97c_4_k_cu_main4cuda3std6ranges3__45__cpo4dataE,@object
	.size		_ZN30_INTERNAL_0d16d97c_4_k_cu_main4cuda3std6ranges3__45__cpo4dataE,(_ZN30_INTERNAL_0d16d97c_4_k_cu_main6thrust24THRUST_300001_SM_1000_NS12placeholders2_1E - _ZN30_INTERNAL_0d16d97c_4_k_cu_main4cuda3std6ranges3__45__cpo4dataE)
_ZN30_INTERNAL_0d16d97c_4_k_cu_main4cuda3std6ranges3__45__cpo4dataE:
	.zero		1
	.type		_ZN30_INTERNAL_0d16d97c_4_k_cu_main6thrust24THRUST_300001_SM_1000_NS12placeholders2_1E,@object
	.size		_ZN30_INTERNAL_0d16d97c_4_k_cu_main6thrust24THRUST_300001_SM_1000_NS12placeholders2_1E,(_ZN30_INTERNAL_0d16d97c_4_k_cu_main4cuda3std3__45__cpo5beginE - _ZN30_INTERNAL_0d16d97c_4_k_cu_main6thrust24THRUST_300001_SM_1000_NS12placeholders2_1E)
_ZN30_INTERNAL_0d16d97c_4_k_cu_main6thrust24THRUST_300001_SM_1000_NS12placeholders2_1E:
	.zero		1
	.type		_ZN30_INTERNAL_0d16d97c_4_k_cu_main4cuda3std3__45__cpo5beginE,@object
	.size		_ZN30_INTERNAL_0d16d97c_4_k_cu_main4cuda3std3__45__cpo5beginE,(_ZN30_INTERNAL_0d16d97c_4_k_cu_main4cuda3std6ranges3__45__cpo5beginE - _ZN30_INTERNAL_0d16d97c_4_k_cu_main4cuda3std3__45__cpo5beginE)
_ZN30_INTERNAL_0d16d97c_4_k_cu_main4cuda3std3__45__cpo5beginE:
	.zero		1
	.type		_ZN30_INTERNAL_0d16d97c_4_k_cu_main4cuda3std6ranges3__45__cpo5beginE,@object
	.size		_ZN30_INTERNAL_0d16d97c_4_k_cu_main4cuda3std6ranges3__45__cpo5beginE,(_ZN30_INTERNAL_0d16d97c_4_k_cu_main6thrust24THRUST_300001_SM_1000_NS12placeholders2_5E - _ZN30_INTERNAL_0d16d97c_4_k_cu_main4cuda3std6ranges3__45__cpo5beginE)
_ZN30_INTERNAL_0d16d97c_4_k_cu_main4cuda3std6ranges3__45__cpo5beginE:
	.zero		1
	.type		_ZN30_INTERNAL_0d16d97c_4_k_cu_main6thrust24THRUST_300001_SM_1000_NS12placeholders2_5E,@object
	.size		_ZN30_INTERNAL_0d16d97c_4_k_cu_main6thrust24THRUST_300001_SM_1000_NS12placeholders2_5E,(_ZN30_INTERNAL_0d16d97c_4_k_cu_main4cuda3std3__45__cpo6rbeginE - _ZN30_INTERNAL_0d16d97c_4_k_cu_main6thrust24THRUST_300001_SM_1000_NS12placeholders2_5E)
_ZN30_INTERNAL_0d16d97c_4_k_cu_main6thrust24THRUST_300001_SM_1000_NS12placeholders2_5E:
	.zero		1
	.type		_ZN30_INTERNAL_0d16d97c_4_k_cu_main4cuda3std3__45__cpo6rbeginE,@object
	.size		_ZN30_INTERNAL_0d16d97c_4_k_cu_main4cuda3std3__45__cpo6rbeginE,(_ZN30_INTERNAL_0d16d97c_4_k_cu_main4cuda3std6ranges3__45__cpo7advanceE - _ZN30_INTERNAL_0d16d97c_4_k_cu_main4cuda3std3__45__cpo6rbeginE)
_ZN30_INTERNAL_0d16d97c_4_k_cu_main4cuda3std3__45__cpo6rbeginE:
	.zero		1
	.type		_ZN30_INTERNAL_0d16d97c_4_k_cu_main4cuda3std6ranges3__45__cpo7advanceE,@object
	.size		_ZN30_INTERNAL_0d16d97c_4_k_cu_main4cuda3std6ranges3__45__cpo7advanceE,(_ZN30_INTERNAL_0d16d97c_4_k_cu_main4cuda3std3__47nulloptE - _ZN30_INTERNAL_0d16d97c_4_k_cu_main4cuda3std6ranges3__45__cpo7advanceE)
_ZN30_INTERNAL_0d16d97c_4_k_cu_main4cuda3std6ranges3__45__cpo7advanceE:
	.zero		1
	.type		_ZN30_INTERNAL_0d16d97c_4_k_cu_main4cuda3std3__47nulloptE,@object
	.size		_ZN30_INTERNAL_0d16d97c_4_k_cu_main4cuda3std3__47nulloptE,(_ZN30_INTERNAL_0d16d97c_4_k_cu_main4cuda3std6ranges3__45__cpo8distanceE - _ZN30_INTERNAL_0d16d97c_4_k_cu_main4cuda3std3__47nulloptE)
_ZN30_INTERNAL_0d16d97c_4_k_cu_main4cuda3std3__47nulloptE:
	.zero		1
	.type		_ZN30_INTERNAL_0d16d97c_4_k_cu_main4cuda3std6ranges3__45__cpo8distanceE,@object
	.size		_ZN30_INTERNAL_0d16d97c_4_k_cu_main4cuda3std6ranges3__45__cpo8distanceE,(_ZN30_INTERNAL_0d16d97c_4_k_cu_main6thrust24THRUST_300001_SM_1000_NS12placeholders3_10E - _ZN30_INTERNAL_0d16d97c_4_k_cu_main4cuda3std6ranges3__45__cpo8distanceE)
_ZN30_INTERNAL_0d16d97c_4_k_cu_main4cuda3std6ranges3__45__cpo8distanceE:
	.zero		1
	.type		_ZN30_INTERNAL_0d16d97c_4_k_cu_main6thrust24THRUST_300001_SM_1000_NS12placeholders3_10E,@object
	.size		_ZN30_INTERNAL_0d16d97c_4_k_cu_main6thrust24THRUST_300001_SM_1000_NS12placeholders3_10E,(_ZN30_INTERNAL_0d16d97c_4_k_cu_main4cuda3std3__419piecewise_constructE - _ZN30_INTERNAL_0d16d97c_4_k_cu_main6thrust24THRUST_300001_SM_1000_NS12placeholders3_10E)
_ZN30_INTERNAL_0d16d97c_4_k_cu_main6thrust24THRUST_300001_SM_1000_NS12placeholders3_10E:
	.zero		1
	.type		_ZN30_INTERNAL_0d16d97c_4_k_cu_main4cuda3std3__419piecewise_constructE,@object
	.size		_ZN30_INTERNAL_0d16d97c_4_k_cu_main4cuda3std3__419piecewise_constructE,(_ZN30_INTERNAL_0d16d97c_4_k_cu_main4cuda3std6ranges3__45__cpo5cdataE - _ZN30_INTERNAL_0d16d97c_4_k_cu_main4cuda3std3__419piecewise_constructE)
_ZN30_INTERNAL_0d16d97c_4_k_cu_main4cuda3std3__419piecewise_constructE:
	.zero		1
	.type		_ZN30_INTERNAL_0d16d97c_4_k_cu_main4cuda3std6ranges3__45__cpo5cdataE,@object
	.size		_ZN30_INTERNAL_0d16d97c_4_k_cu_main4cuda3std6ranges3__45__cpo5cdataE,(_ZN30_INTERNAL_0d16d97c_4_k_cu_main6thrust24THRUST_300001_SM_1000_NS12placeholders2_2E - _ZN30_INTERNAL_0d16d97c_4_k_cu_main4cuda3std6ranges3__45__cpo5cdataE)
_ZN30_INTERNAL_0d16d97c_4_k_cu_main4cuda3std6ranges3__45__cpo5cdataE:
	.zero		1
	.type		_ZN30_INTERNAL_0d16d97c_4_k_cu_main6thrust24THRUST_300001_SM_1000_NS12placeholders2_2E,@object
	.size		_ZN30_INTERNAL_0d16d97c_4_k_cu_main6thrust24THRUST_300001_SM_1000_NS12placeholders2_2E,(_ZN30_INTERNAL_0d16d97c_4_k_cu_main4cuda3std3__45__cpo3endE - _ZN30_INTERNAL_0d16d97c_4_k_cu_main6thrust24THRUST_300001_SM_1000_NS12placeholders2_2E)
_ZN30_INTERNAL_0d16d97c_4_k_cu_main6thrust24THRUST_300001_SM_1000_NS12placeholders2_2E:
	.zero		1
	.type		_ZN30_INTERNAL_0d16d97c_4_k_cu_main4cuda3std3__45__cpo3endE,@object
	.size		_ZN30_INTERNAL_0d16d97c_4_k_cu_main4cuda3std3__45__cpo3endE,(_ZN30_INTERNAL_0d16d97c_4_k_cu_main4cuda3std6ranges3__45__cpo3endE - _ZN30_INTERNAL_0d16d97c_4_k_cu_main4cuda3std3__45__cpo3endE)
_ZN30_INTERNAL_0d16d97c_4_k_cu_main4cuda3std3__45__cpo3endE:
	.zero		1
	.type		_ZN30_INTERNAL_0d16d97c_4_k_cu_main4cuda3std6ranges3__45__cpo3endE,@object
	.size		_ZN30_INTERNAL_0d16d97c_4_k_cu_main4cuda3std6ranges3__45__cpo3endE,(_ZN30_INTERNAL_0d16d97c_4_k_cu_main6thrust24THRUST_300001_SM_1000_NS12placeholders2_6E - _ZN30_INTERNAL_0d16d97c_4_k_cu_main4cuda3std6ranges3__45__cpo3endE)
_ZN30_INTERNAL_0d16d97c_4_k_cu_main4cuda3std6ranges3__45__cpo3endE:
	.zero		1
	.type		_ZN30_INTERNAL_0d16d97c_4_k_cu_main6thrust24THRUST_300001_SM_1000_NS12placeholders2_6E,@object
	.size		_ZN30_INTERNAL_0d16d97c_4_k_cu_main6thrust24THRUST_300001_SM_1000_NS12placeholders2_6E,(_ZN30_INTERNAL_0d16d97c_4_k_cu_main4cuda3std3__45__cpo4rendE - _ZN30_INTERNAL_0d16d97c_4_k_cu_main6thrust24THRUST_300001_SM_1000_NS12placeholders2_6E)
_ZN30_INTERNAL_0d16d97c_4_k_cu_main6thrust24THRUST_300001_SM_1000_NS12placeholders2_6E:
	.zero		1
	.type		_ZN30_INTERNAL_0d16d97c_4_k_cu_main4cuda3std3__45__cpo4rendE,@object
	.size		_ZN30_INTERNAL_0d16d97c_4_k_cu_main4cuda3std3__45__cpo4rendE,(_ZN30_INTERNAL_0d16d97c_4_k_cu_main4cuda3std6ranges3__45__cpo9iter_swapE - _ZN30_INTERNAL_0d16d97c_4_k_cu_main4cuda3std3__45__cpo4rendE)
_ZN30_INTERNAL_0d16d97c_4_k_cu_main4cuda3std3__45__cpo4rendE:
	.zero		1
	.type		_ZN30_INTERNAL_0d16d97c_4_k_cu_main4cuda3std6ranges3__45__cpo9iter_swapE,@object
	.size		_ZN30_INTERNAL_0d16d97c_4_k_cu_main4cuda3std6ranges3__45__cpo9iter_swapE,(_ZN30_INTERNAL_0d16d97c_4_k_cu_main4cuda3std3__48unexpectE - _ZN30_INTERNAL_0d16d97c_4_k_cu_main4cuda3std6ranges3__45__cpo9iter_swapE)
_ZN30_INTERNAL_0d16d97c_4_k_cu_main4cuda3std6ranges3__45__cpo9iter_swapE:
	.zero		1
	.type		_ZN30_INTERNAL_0d16d97c_4_k_cu_main4cuda3std3__48unexpectE,@object
	.size		_ZN30_INTERNAL_0d16d97c_4_k_cu_main4cuda3std3__48unexpectE,(_ZN30_INTERNAL_0d16d97c_4_k_cu_main6thrust24THRUST_300001_SM_1000_NS8cuda_cub3parE - _ZN30_INTERNAL_0d16d97c_4_k_cu_main4cuda3std3__48unexpectE)
_ZN30_INTERNAL_0d16d97c_4_k_cu_main4cuda3std3__48unexpectE:
	.zero		1
	.type		_ZN30_INTERNAL_0d16d97c_4_k_cu_main6thrust24THRUST_300001_SM_1000_NS8cuda_cub3parE,@object
	.size		_ZN30_INTERNAL_0d16d97c_4_k_cu_main6thrust24THRUST_300001_SM_1000_NS8cuda_cub3parE,(_ZN30_INTERNAL_0d16d97c_4_k_cu_main6thrust24THRUST_300001_SM_1000_NS12placeholders2_4E - _ZN30_INTERNAL_0d16d97c_4_k_cu_main6thrust24THRUST_300001_SM_1000_NS8cuda_cub3parE)
_ZN30_INTERNAL_0d16d97c_4_k_cu_main6thrust24THRUST_300001_SM_1000_NS8cuda_cub3parE:
	.zero		1
	.type		_ZN30_INTERNAL_0d16d97c_4_k_cu_main6thrust24THRUST_300001_SM_1000_NS12placeholders2_4E,@object
	.size		_ZN30_INTERNAL_0d16d97c_4_k_cu_main6thrust24THRUST_300001_SM_1000_NS12placeholders2_4E,(_ZN30_INTERNAL_0d16d97c_4_k_cu_main4cuda3std3__45__cpo4cendE - _ZN30_INTERNAL_0d16d97c_4_k_cu_main6thrust24THRUST_300001_SM_1000_NS12placeholders2_4E)
_ZN30_INTERNAL_0d16d97c_4_k_cu_main6thrust24THRUST_300001_SM_1000_NS12placeholders2_4E:
	.zero		1
	.type		_ZN30_INTERNAL_0d16d97c_4_k_cu_main4cuda3std3__45__cpo4cendE,@object
	.size		_ZN30_INTERNAL_0d16d97c_4_k_cu_main4cuda3std3__45__cpo4cendE,(_ZN30_INTERNAL_0d16d97c_4_k_cu_main4cuda3std6ranges3__45__cpo4cendE - _ZN30_INTERNAL_0d16d97c_4_k_cu_main4cuda3std3__45__cpo4cendE)
_ZN30_INTERNAL_0d16d97c_4_k_cu_main4cuda3std3__45__cpo4cendE:
	.zero		1
	.type		_ZN30_INTERNAL_0d16d97c_4_k_cu_main4cuda3std6ranges3__45__cpo4cendE,@object
	.size		_ZN30_INTERNAL_0d16d97c_4_k_cu_main4cuda3std6ranges3__45__cpo4cendE,(_ZN30_INTERNAL_0d16d97c_4_k_cu_main4cuda3std3__420unreachable_sentinelE - _ZN30_INTERNAL_0d16d97c_4_k_cu_main4cuda3std6ranges3__45__cpo4cendE)
_ZN30_INTERNAL_0d16d97c_4_k_cu_main4cuda3std6ranges3__45__cpo4cendE:
	.zero		1
	.type		_ZN30_INTERNAL_0d16d97c_4_k_cu_main4cuda3std3__420unreachable_sentinelE,@object
	.size		_ZN30_INTERNAL_0d16d97c_4_k_cu_main4cuda3std3__420unreachable_sentinelE,(_ZN30_INTERNAL_0d16d97c_4_k_cu_main4cuda3std6ranges3__45__cpo5ssizeE - _ZN30_INTERNAL_0d16d97c_4_k_cu_main4cuda3std3__420unreachable_sentinelE)
_ZN30_INTERNAL_0d16d97c_4_k_cu_main4cuda3std3__420unreachable_sentinelE:
	.zero		1
	.type		_ZN30_INTERNAL_0d16d97c_4_k_cu_main4cuda3std6ranges3__45__cpo5ssizeE,@object
	.size		_ZN30_INTERNAL_0d16d97c_4_k_cu_main4cuda3std6ranges3__45__cpo5ssizeE,(_ZN30_INTERNAL_0d16d97c_4_k_cu_main6thrust24THRUST_300001_SM_1000_NS12placeholders2_8E - _ZN30_INTERNAL_0d16d97c_4_k_cu_main4cuda3std6ranges3__45__cpo5ssizeE)
_ZN30_INTERNAL_0d16d97c_4_k_cu_main4cuda3std6ranges3__45__cpo5ssizeE:
	.zero		1
	.type		_ZN30_INTERNAL_0d16d97c_4_k_cu_main6thrust24THRUST_300001_SM_1000_NS12placeholders2_8E,@object
	.size		_ZN30_INTERNAL_0d16d97c_4_k_cu_main6thrust24THRUST_300001_SM_1000_NS12placeholders2_8E,(_ZN30_INTERNAL_0d16d97c_4_k_cu_main4cuda3std3__45__cpo5crendE - _ZN30_INTERNAL_0d16d97c_4_k_cu_main6thrust24THRUST_300001_SM_1000_NS12placeholders2_8E)
_ZN30_INTERNAL_0d16d97c_4_k_cu_main6thrust24THRUST_300001_SM_1000_NS12placeholders2_8E:
	.zero		1
	.type		_ZN30_INTERNAL_0d16d97c_4_k_cu_main4cuda3std3__45__cpo5crendE,@object
	.size		_ZN30_INTERNAL_0d16d97c_4_k_cu_main4cuda3std3__45__cpo5crendE,(_ZN30_INTERNAL_0d16d97c_4_k_cu_main4cuda3std6ranges3__45__cpo4prevE - _ZN30_INTERNAL_0d16d97c_4_k_cu_main4cuda3std3__45__cpo5crendE)
_ZN30_INTERNAL_0d16d97c_4_k_cu_main4cuda3std3__45__cpo5crendE:
	.zero		1
	.type		_ZN30_INTERNAL_0d16d97c_4_k_cu_main4cuda3std6ranges3__45__cpo4prevE,@object
	.size		_ZN30_INTERNAL_0d16d97c_4_k_cu_main4cuda3std6ranges3__45__cpo4prevE,(_ZN30_INTERNAL_0d16d97c_4_k_cu_main4cuda3std6ranges3__45__cpo9iter_moveE - _ZN30_INTERNAL_0d16d97c_4_k_cu_main4cuda3std6ranges3__45__cpo4prevE)
_ZN30_INTERNAL_0d16d97c_4_k_cu_main4cuda3std6ranges3__45__cpo4prevE:
	.zero		1
	.type		_ZN30_INTERNAL_0d16d97c_4_k_cu_main4cuda3std6ranges3__45__cpo9iter_moveE,@object
	.size		_ZN30_INTERNAL_0d16d97c_4_k_cu_main4cuda3std6ranges3__45__cpo9iter_moveE,(_ZN30_INTERNAL_0d16d97c_4_k_cu_main6thrust24THRUST_300001_SM_1000_NS6system6detail10sequential3seqE - _ZN30_INTERNAL_0d16d97c_4_k_cu_main4cuda3std6ranges3__45__cpo9iter_moveE)
_ZN30_INTERNAL_0d16d97c_4_k_cu_main4cuda3std6ranges3__45__cpo9iter_moveE:
	.zero		1
	.type		_ZN30_INTERNAL_0d16d97c_4_k_cu_main6thrust24THRUST_300001_SM_1000_NS6system6detail10sequential3seqE,@object
	.size		_ZN30_INTERNAL_0d16d97c_4_k_cu_main6thrust24THRUST_300001_SM_1000_NS6system6detail10sequential3seqE,(.L_31 - _ZN30_INTERNAL_0d16d97c_4_k_cu_main6thrust24THRUST_300001_SM_1000_NS6system6detail10sequential3seqE)
_ZN30_INTERNAL_0d16d97c_4_k_cu_main6thrust24THRUST_300001_SM_1000_NS6system6detail10sequential3seqE:
	.zero		1
.L_31:


//--------------------- .nv.constant0._ZN3cub18CUB_300001_SM_10006detail9transform16transform_kernelINS2_10policy_hubILb1EN4cuda3std3__45tupleIJN6thrust24THRUST_300001_SM_1000_NS17counting_iteratorIiNSA_11use_defaultESC_SC_EEEEEE10policy1000El7rng_gpuNSA_6detail15normal_iteratorINSA_10device_ptrIdEEEEJSD_EEEvT0_iT1_T2_DpNS2_10kernel_argIT3_EE --------------------------
	.section	.nv.constant0._ZN3cub18CUB_300001_SM_10006detail9transform16transform_kernelINS2_10policy_hubILb1EN4cuda3std3__45tupleIJN6thrust24THRUST_300001_SM_1000_NS17counting_iteratorIiNSA_11use_defaultESC_SC_EEEEEE10policy1000El7rng_gpuNSA_6detail15normal_iteratorINSA_10device_ptrIdEEEEJSD_EEEvT0_iT1_T2_DpNS2_10kernel_argIT3_EE,"a",@progbits
	.sectionflags	@""
	.align	4
.nv.constant0._ZN3cub18CUB_300001_SM_10006detail9transform16transform_kernelINS2_10policy_hubILb1EN4cuda3std3__45tupleIJN6thrust24THRUST_300001_SM_1000_NS17counting_iteratorIiNSA_11use_defaultESC_SC_EEEEEE10policy1000El7rng_gpuNSA_6detail15normal_iteratorINSA_10device_ptrIdEEEEJSD_EEEvT0_iT1_T2_DpNS2_10kernel_argIT3_EE:
	.zero		936


//--------------------- .nv.constant0._ZN3cub18CUB_300001_SM_10006detail9transform16transform_kernelINS2_10policy_hubILb1EN4cuda3std3__45tupleIJN6thrust24THRUST_300001_SM_1000_NS17counting_iteratorIiNSA_11use_defaultESC_SC_EEEEEE10policy1000Ei7rng_gpuNSA_6detail15normal_iteratorINSA_10device_ptrIdEEEEJSD_EEEvT0_iT1_T2_DpNS2_10kernel_argIT3_EE --------------------------
	.section	.nv.constant0._ZN3cub18CUB_300001_SM_10006detail9transform16transform_kernelINS2_10policy_hubILb1EN4cuda3std3__45tupleIJN6thrust24THRUST_300001_SM_1000_NS17counting_iteratorIiNSA_11use_defaultESC_SC_EEEEEE10policy1000Ei7rng_gpuNSA_6detail15normal_iteratorINSA_10device_ptrIdEEEEJSD_EEEvT0_iT1_T2_DpNS2_10kernel_argIT3_EE,"a",@progbits
	.sectionflags	@""
	.align	4
.nv.constant0._ZN3cub18CUB_300001_SM_10006detail9transform16transform_kernelINS2_10policy_hubILb1EN4cuda3std3__45tupleIJN6thrust24THRUST_300001_SM_1000_NS17counting_iteratorIiNSA_11use_defaultESC_SC_EEEEEE10policy1000Ei7rng_gpuNSA_6detail15normal_iteratorINSA_10device_ptrIdEEEEJSD_EEEvT0_iT1_T2_DpNS2_10kernel_argIT3_EE:
	.zero		936


//--------------------- .nv.constant0._ZN3cub18CUB_300001_SM_10006detail8for_each13static_kernelINS2_12policy_hub_t12policy_500_tEmN6thrust24THRUST_300001_SM_1000_NS8cuda_cub20__uninitialized_fill7functorINS7_10device_ptrIdEEdEEEEvT0_T1_ --------------------------
	.section	.nv.constant0._ZN3cub18CUB_300001_SM_10006detail8for_each13static_kernelINS2_12policy_hub_t12policy_500_tEmN6thrust24THRUST_300001_SM_1000_NS8cuda_cub20__uninitialized_fill7functorINS7_10device_ptrIdEEdEEEEvT0_T1_,"a",@progbits
	.sectionflags	@""
	.align	4
.nv.constant0._ZN3cub18CUB_300001_SM_10006detail8for_each13static_kernelINS2_12policy_hub_t12policy_500_tEmN6thrust24THRUST_300001_SM_1000_NS8cuda_cub20__uninitialized_fill7functorINS7_10device_ptrIdEEdEEEEvT0_T1_:
	.zero		920


//--------------------- .nv.constant0._ZN3cub18CUB_300001_SM_10006detail11EmptyKernelIvEEvv --------------------------
	.section	.nv.constant0._ZN3cub18CUB_300001_SM_10006detail11EmptyKernelIvEEvv,"a",@progbits
	.sectionflags	@""
	.align	4
.nv.constant0._ZN3cub18CUB_300001_SM_10006detail11EmptyKernelIvEEvv:
	.zero		896


//--------------------- SYMBOLS --------------------------

	.type		.nv.reservedSmem.offset0,@object
	.size		.nv.reservedSmem.offset0,0x4
